	.target	sm_100a

	.elftype	@"ET_EXEC"


//--------------------- .note.nv.tkinfo           --------------------------
	.section	.note.nv.tkinfo,"",@"SHT_NOTE"
	.sectionflags	@"SHF_NOTE_NV_TKINFO"
	.tkinfo
        /*0018*/ 	.word	0x00000002
        /*0030*/ 	.string	""
        /*0030*/ 	.string	"ptxas"
        /*0030*/ 	.string	"Cuda compilation tools, release 13.0, V13.0.88"
        /*0030*/ 	.string	"Build cuda_13.0.r13.0/compiler.36424714_0"
        /*0030*/ 	.string	"-arch sm_100a -m 64 "



//--------------------- .note.nv.cuinfo           --------------------------
	.section	.note.nv.cuinfo,"",@"SHT_NOTE"
	.sectionflags	@"SHF_NOTE_NV_CUINFO"
        /*0018*/ 	.short	0x0002
        /*001a*/ 	.short	0x0064
        /*001c*/ 	.short	0x0082
	.zero		2


//--------------------- .nv.info                  --------------------------
	.section	.nv.info,"",@"SHT_CUDA_INFO"
	.align	4


	//----- nvinfo : EIATTR_REGCOUNT
	.align		4
        /*0000*/ 	.byte	0x04, 0x2f
        /*0002*/ 	.short	(.L_19 - .L_18)
	.align		4
.L_18:
        /*0004*/ 	.word	index@(_ZN7cutlass13device_kernelINS_4gemm6kernel13GemmUniversalIN4cute5tupleIJiiiiEEENS1_10collective13CollectiveMmaINS1_35MainloopSm100TmaUmmaWarpSpecializedILi4ELi2ELi4ENS5_IJNS4_1CILi1EEENSA_ILi2EEESB_EEEEENS5_IJNSA_ILi64EEENSA_ILi128EEENSA_ILi32EEEEEENS_12float_e5m2_tENS5_IJlSB_lEEESJ_SK_NS4_8TiledMMAINS4_8MMA_AtomIJNS4_10MMA_TraitsINS4_19SM100_MMA_F8F6F4_SSEJSJ_SJ_fSF_SG_NS4_17integral_constantINS4_4UMMA5MajorELSR_0EEESS_NSP_INSQ_7ScaleInELST_0EEESU_EEEEEENS4_6LayoutINS5_IJSB_SB_SB_EEENS5_IJNSA_ILi0EEESZ_SZ_EEEEENS5_IJNS4_10UnderscoreES12_S12_EEEEENS4_23SM90_TMA_LOAD_MULTICASTENS4_14ComposedLayoutINS4_7SwizzleILi1ELi4ELi3EEENS4_18smem_ptr_flag_bitsILi8EEENSX_INS5_IJNSA_ILi8EEESH_EEENS5_IJSH_SB_EEEEEEEvNS4_8identityENS4_13SM90_TMA_LOADES1F_vS1G_EENS_8epilogue10collective18CollectiveEpilogueINS1J_23Sm100TmaWarpSpecializedILi2ELi2ELi32ELb0ELb0EEEJSI_NS5_IJNSX_ISF_SB_EES1O_EEESJ_SK_SJ_SK_NS1J_6fusion15FusionCallbacksIS1N_NS1Q_17LinearCombinationISJ_fSJ_fLNS_15FloatRoundStyleE2EEESI_S1P_JEEENS4_5SM1004TMEM4LOAD26SM100_TMEM_LOAD_16dp32b32xES1H_NS16_INS17_ILi2ELi4ELi3EEES1A_NSX_INS5_IJS1B_SF_EEENS5_IJSF_SB_EEEEEEENS4_39AutoVectorizingCopyWithAssumedAlignmentILi128EEENS4_14SM90_TMA_STOREES24_S26_S26_EEEvvEEEEvNT_6ParamsE)
        /*0008*/ 	.word	0x00000072


	//----- nvinfo : EIATTR_FRAME_SIZE
	.align		4
.L_19:
        /*000c*/ 	.byte	0x04, 0x11
        /*000e*/ 	.short	(.L_21 - .L_20)
	.align		4
.L_20:
        /*0010*/ 	.word	index@($__internal_2_$__cuda_sm10x_tcgen05_guardrail_trap_unallocated_columns_being_dealloced)
        /*0014*/ 	.word	0x00000000


	//----- nvinfo : EIATTR_FRAME_SIZE
	.align		4
.L_21:
        /*0018*/ 	.byte	0x04, 0x11
        /*001a*/ 	.short	(.L_23 - .L_22)
	.align		4
.L_22:
        /*001c*/ 	.word	index@($__internal_1_$__cuda_sm10x_tcgen05_guardrail_trap_phase_invalid_during_alloc)
        /*0020*/ 	.word	0x00000000


	//----- nvinfo : EIATTR_FRAME_SIZE
	.align		4
.L_23:
        /*0024*/ 	.byte	0x04, 0x11
        /*0026*/ 	.short	(.L_25 - .L_24)
	.align		4
.L_24:
        /*0028*/ 	.word	index@($__internal_0_$__cuda_sm10x_tcgen05_guardrail_trap_col_being_dealloced_not_returned_by_alloc)
        /*002c*/ 	.word	0x00000000


	//----- nvinfo : EIATTR_FRAME_SIZE
	.align		4
.L_25:
        /*0030*/ 	.byte	0x04, 0x11
        /*0032*/ 	.short	(.L_27 - .L_26)
	.align		4
.L_26:
        /*0034*/ 	.word	index@(_ZN7cutlass13device_kernelINS_4gemm6kernel13GemmUniversalIN4cute5tupleIJiiiiEEENS1_10collective13CollectiveMmaINS1_35MainloopSm100TmaUmmaWarpSpecializedILi4ELi2ELi4ENS5_IJNS4_1CILi1EEENSA_ILi2EEESB_EEEEENS5_IJNSA_ILi64EEENSA_ILi128EEENSA_ILi32EEEEEENS_12float_e5m2_tENS5_IJlSB_lEEESJ_SK_NS4_8TiledMMAINS4_8MMA_AtomIJNS4_10MMA_TraitsINS4_19SM100_MMA_F8F6F4_SSEJSJ_SJ_fSF_SG_NS4_17integral_constantINS4_4UMMA5MajorELSR_0EEESS_NSP_INSQ_7ScaleInELST_0EEESU_EEEEEENS4_6LayoutINS5_IJSB_SB_SB_EEENS5_IJNSA_ILi0EEESZ_SZ_EEEEENS5_IJNS4_10UnderscoreES12_S12_EEEEENS4_23SM90_TMA_LOAD_MULTICASTENS4_14ComposedLayoutINS4_7SwizzleILi1ELi4ELi3EEENS4_18smem_ptr_flag_bitsILi8EEENSX_INS5_IJNSA_ILi8EEESH_EEENS5_IJSH_SB_EEEEEEEvNS4_8identityENS4_13SM90_TMA_LOADES1F_vS1G_EENS_8epilogue10collective18CollectiveEpilogueINS1J_23Sm100TmaWarpSpecializedILi2ELi2ELi32ELb0ELb0EEEJSI_NS5_IJNSX_ISF_SB_EES1O_EEESJ_SK_SJ_SK_NS1J_6fusion15FusionCallbacksIS1N_NS1Q_17LinearCombinationISJ_fSJ_fLNS_15FloatRoundStyleE2EEESI_S1P_JEEENS4_5SM1004TMEM4LOAD26SM100_TMEM_LOAD_16dp32b32xES1H_NS16_INS17_ILi2ELi4ELi3EEES1A_NSX_INS5_IJS1B_SF_EEENS5_IJSF_SB_EEEEEEENS4_39AutoVectorizingCopyWithAssumedAlignmentILi128EEENS4_14SM90_TMA_STOREES24_S26_S26_EEEvvEEEEvNT_6ParamsE)
        /*0038*/ 	.word	0x00000000


	//----- nvinfo : EIATTR_MIN_STACK_SIZE
	.align		4
.L_27:
        /*003c*/ 	.byte	0x04, 0x12
        /*003e*/ 	.short	(.L_29 - .L_28)
	.align		4
.L_28:
        /*0040*/ 	.word	index@(_ZN7cutlass13device_kernelINS_4gemm6kernel13GemmUniversalIN4cute5tupleIJiiiiEEENS1_10collective13CollectiveMmaINS1_35MainloopSm100TmaUmmaWarpSpecializedILi4ELi2ELi4ENS5_IJNS4_1CILi1EEENSA_ILi2EEESB_EEEEENS5_IJNSA_ILi64EEENSA_ILi128EEENSA_ILi32EEEEEENS_12float_e5m2_tENS5_IJlSB_lEEESJ_SK_NS4_8TiledMMAINS4_8MMA_AtomIJNS4_10MMA_TraitsINS4_19SM100_MMA_F8F6F4_SSEJSJ_SJ_fSF_SG_NS4_17integral_constantINS4_4UMMA5MajorELSR_0EEESS_NSP_INSQ_7ScaleInELST_0EEESU_EEEEEENS4_6LayoutINS5_IJSB_SB_SB_EEENS5_IJNSA_ILi0EEESZ_SZ_EEEEENS5_IJNS4_10UnderscoreES12_S12_EEEEENS4_23SM90_TMA_LOAD_MULTICASTENS4_14ComposedLayoutINS4_7SwizzleILi1ELi4ELi3EEENS4_18smem_ptr_flag_bitsILi8EEENSX_INS5_IJNSA_ILi8EEESH_EEENS5_IJSH_SB_EEEEEEEvNS4_8identityENS4_13SM90_TMA_LOADES1F_vS1G_EENS_8epilogue10collective18CollectiveEpilogueINS1J_23Sm100TmaWarpSpecializedILi2ELi2ELi32ELb0ELb0EEEJSI_NS5_IJNSX_ISF_SB_EES1O_EEESJ_SK_SJ_SK_NS1J_6fusion15FusionCallbacksIS1N_NS1Q_17LinearCombinationISJ_fSJ_fLNS_15FloatRoundStyleE2EEESI_S1P_JEEENS4_5SM1004TMEM4LOAD26SM100_TMEM_LOAD_16dp32b32xES1H_NS16_INS17_ILi2ELi4ELi3EEES1A_NSX_INS5_IJS1B_SF_EEENS5_IJSF_SB_EEEEEEENS4_39AutoVectorizingCopyWithAssumedAlignmentILi128EEENS4_14SM90_TMA_STOREES24_S26_S26_EEEvvEEEEvNT_6ParamsE)
        /*0044*/ 	.word	0x00000000
.L_29:


//--------------------- .nv.compat                --------------------------
	.section	.nv.compat,"",@"SHT_CUDA_COMPAT_INFO"
	.align	4
        /*0000*/ 	.byte	0x02, 0x09, 0x01, 0x00, 0x02, 0x02, 0x02, 0x00, 0x02, 0x05, 0x05, 0x00, 0x03, 0x07, 0x01, 0x01
        /*0010*/ 	.byte	0x02, 0x03, 0x01, 0x00, 0x02, 0x06, 0x01, 0x00, 0x04, 0x0b, 0x08, 0x00, 0x09, 0x00, 0x00, 0x00
        /*0020*/ 	.byte	0x00, 0x00, 0x00, 0x00


//--------------------- .nv.info._ZN7cutlass13device_kernelINS_4gemm6kernel13GemmUniversalIN4cute5tupleIJiiiiEEENS1_10collective13CollectiveMmaINS1_35MainloopSm100TmaUmmaWarpSpecializedILi4ELi2ELi4ENS5_IJNS4_1CILi1EEENSA_ILi2EEESB_EEEEENS5_IJNSA_ILi64EEENSA_ILi128EEENSA_ILi32EEEEEENS_12float_e5m2_tENS5_IJlSB_lEEESJ_SK_NS4_8TiledMMAINS4_8MMA_AtomIJNS4_10MMA_TraitsINS4_19SM100_MMA_F8F6F4_SSEJSJ_SJ_fSF_SG_NS4_17integral_constantINS4_4UMMA5MajorELSR_0EEESS_NSP_INSQ_7ScaleInELST_0EEESU_EEEEEENS4_6LayoutINS5_IJSB_SB_SB_EEENS5_IJNSA_ILi0EEESZ_SZ_EEEEENS5_IJNS4_10UnderscoreES12_S12_EEEEENS4_23SM90_TMA_LOAD_MULTICASTENS4_14ComposedLayoutINS4_7SwizzleILi1ELi4ELi3EEENS4_18smem_ptr_flag_bitsILi8EEENSX_INS5_IJNSA_ILi8EEESH_EEENS5_IJSH_SB_EEEEEEEvNS4_8identityENS4_13SM90_TMA_LOADES1F_vS1G_EENS_8epilogue10collective18CollectiveEpilogueINS1J_23Sm100TmaWarpSpecializedILi2ELi2ELi32ELb0ELb0EEEJSI_NS5_IJNSX_ISF_SB_EES1O_EEESJ_SK_SJ_SK_NS1J_6fusion15FusionCallbacksIS1N_NS1Q_17LinearCombinationISJ_fSJ_fLNS_15FloatRoundStyleE2EEESI_S1P_JEEENS4_5SM1004TMEM4LOAD26SM100_TMEM_LOAD_16dp32b32xES1H_NS16_INS17_ILi2ELi4ELi3EEES1A_NSX_INS5_IJS1B_SF_EEENS5_IJSF_SB_EEEEEEENS4_39AutoVectorizingCopyWithAssumedAlignmentILi128EEENS4_14SM90_TMA_STOREES24_S26_S26_EEEvvEEEEvNT_6ParamsE --------------------------
	.section	.nv.info._ZN7cutlass13device_kernelINS_4gemm6kernel13GemmUniversalIN4cute5tupleIJiiiiEEENS1_10collective13CollectiveMmaINS1_35MainloopSm100TmaUmmaWarpSpecializedILi4ELi2ELi4ENS5_IJNS4_1CILi1EEENSA_ILi2EEESB_EEEEENS5_IJNSA_ILi64EEENSA_ILi128EEENSA_ILi32EEEEEENS_12float_e5m2_tENS5_IJlSB_lEEESJ_SK_NS4_8TiledMMAINS4_8MMA_AtomIJNS4_10MMA_TraitsINS4_19SM100_MMA_F8F6F4_SSEJSJ_SJ_fSF_SG_NS4_17integral_constantINS4_4UMMA5MajorELSR_0EEESS_NSP_INSQ_7ScaleInELST_0EEESU_EEEEEENS4_6LayoutINS5_IJSB_SB_SB_EEENS5_IJNSA_ILi0EEESZ_SZ_EEEEENS5_IJNS4_10UnderscoreES12_S12_EEEEENS4_23SM90_TMA_LOAD_MULTICASTENS4_14ComposedLayoutINS4_7SwizzleILi1ELi4ELi3EEENS4_18smem_ptr_flag_bitsILi8EEENSX_INS5_IJNSA_ILi8EEESH_EEENS5_IJSH_SB_EEEEEEEvNS4_8identityENS4_13SM90_TMA_LOADES1F_vS1G_EENS_8epilogue10collective18CollectiveEpilogueINS1J_23Sm100TmaWarpSpecializedILi2ELi2ELi32ELb0ELb0EEEJSI_NS5_IJNSX_ISF_SB_EES1O_EEESJ_SK_SJ_SK_NS1J_6fusion15FusionCallbacksIS1N_NS1Q_17LinearCombinationISJ_fSJ_fLNS_15FloatRoundStyleE2EEESI_S1P_JEEENS4_5SM1004TMEM4LOAD26SM100_TMEM_LOAD_16dp32b32xES1H_NS16_INS17_ILi2ELi4ELi3EEES1A_NSX_INS5_IJS1B_SF_EEENS5_IJSF_SB_EEEEEEENS4_39AutoVectorizingCopyWithAssumedAlignmentILi128EEENS4_14SM90_TMA_STOREES24_S26_S26_EEEvvEEEEvNT_6ParamsE,"",@"SHT_CUDA_INFO"
	.sectionflags	@""
	.align	4


	//----- nvinfo : EIATTR_CUDA_API_VERSION
	.align		4
        /*0000*/ 	.byte	0x04, 0x37
        /*0002*/ 	.short	(.L_31 - .L_30)
.L_30:
        /*0004*/ 	.word	0x00000082


	//----- nvinfo : EIATTR_KPARAM_INFO
	.align		4
.L_31:
        /*0008*/ 	.byte	0x04, 0x17
        /*000a*/ 	.short	(.L_33 - .L_32)
.L_32:
        /*000c*/ 	.word	0x00000000
        /*0010*/ 	.short	0x0000
        /*0012*/ 	.short	0x0000
        /*0014*/ 	.byte	0x00, 0xf0, 0x01, 0x20


	//----- nvinfo : EIATTR_AT_ENTRY_FRAGMENTS
	.align		4
.L_33:
        /*0018*/ 	.byte	0x04, 0x4f
        /*001a*/ 	.short	(.L_35 - .L_34)


	//   ....[0]....
.L_34:
        /*001c*/ 	.word	0x00000006


	//----- nvinfo : EIATTR_RESERVED_SMEM_USED
	.align		4
.L_35:
        /*0020*/ 	.byte	0x01, 0x41
	.zero		2


	//----- nvinfo : EIATTR_SPARSE_MMA_MASK
	.align		4
        /*0024*/ 	.byte	0x03, 0x50
        /*0026*/ 	.short	0x0000


	//----- nvinfo : EIATTR_TCGEN05_1CTA_USED
	.align		4
        /*0028*/ 	.byte	0x01, 0x51
	.zero		2


	//----- nvinfo : EIATTR_MAXREG_COUNT
	.align		4
        /*002c*/ 	.byte	0x03, 0x1b
        /*002e*/ 	.short	0x00ff


	//----- nvinfo : EIATTR_NUM_BARRIERS
	.align		4
        /*0030*/ 	.byte	0x02, 0x4c
        /*0032*/ 	.byte	0x07
	.zero		1


	//----- nvinfo : EIATTR_EXTERNS
	.align		4
        /*0034*/ 	.byte	0x04, 0x0f
        /*0036*/ 	.short	(.L_37 - .L_36)


	//   ....[0]....
	.align		4
.L_36:
        /*0038*/ 	.word	index@(__assertfail)


	//----- nvinfo : EIATTR_MERCURY_ISA_VERSION
	.align		4
.L_37:
        /*003c*/ 	.byte	0x03, 0x5f
        /*003e*/ 	.short	0x0101


	//----- nvinfo : EIATTR_INT_WARP_WIDE_INSTR_OFFSETS
	.align		4
        /*0040*/ 	.byte	0x04, 0x31
        /*0042*/ 	.short	(.L_39 - .L_38)


	//   ....[0]....
.L_38:
        /*0044*/ 	.word	0x00003b30


	//   ....[1]....
        /*0048*/ 	.word	0x00003b50


	//   ....[2]....
        /*004c*/ 	.word	0x00003b80


	//   ....[3]....
        /*0050*/ 	.word	0x000046c0


	//   ....[4]....
        /*0054*/ 	.word	0x00004730


	//   ....[5]....
        /*0058*/ 	.word	0x00004800


	//   ....[6]....
        /*005c*/ 	.word	0x000048b0


	//----- nvinfo : EIATTR_COOP_GROUP_MASK_REGIDS
	.align		4
.L_39:
        /*0060*/ 	.byte	0x04, 0x29
        /*0062*/ 	.short	(.L_41 - .L_40)


	//   ....[0]....
.L_40:
        /*0064*/ 	.word	0xffffffff


	//   ....[1]....
        /*0068*/ 	.word	0xffffffff


	//   ....[2]....
        /*006c*/ 	.word	0xffffffff


	//   ....[3]....
        /*0070*/ 	.word	0xffffffff


	//   ....[4]....
        /*0074*/ 	.word	0xffffffff


	//   ....[5]....
        /*0078*/ 	.word	0xffffffff


	//   ....[6]....
        /*007c*/ 	.word	0xffffffff


	//   ....[7]....
        /*0080*/ 	.word	0xffffffff


	//   ....[8]....
        /*0084*/ 	.word	0xffffffff


	//   ....[9]....
        /*0088*/ 	.word	0xffffffff


	//   ....[10]....
        /*008c*/ 	.word	0xffffffff


	//   ....[11]....
        /*0090*/ 	.word	0xffffffff


	//   ....[12]....
        /*0094*/ 	.word	0xffffffff


	//   ....[13]....
        /*0098*/ 	.word	0xffffffff


	//----- nvinfo : EIATTR_COOP_GROUP_INSTR_OFFSETS
	.align		4
.L_41:
        /*009c*/ 	.byte	0x04, 0x28
        /*009e*/ 	.short	(.L_43 - .L_42)


	//   ....[0]....
.L_42:
        /*00a0*/ 	.word	0x00000080


	//   ....[1]....
        /*00a4*/ 	.word	0x000004f0


	//   ....[2]....
        /*00a8*/ 	.word	0x000006a0


	//   ....[3]....
        /*00ac*/ 	.word	0x00000800


	//   ....[4]....
        /*00b0*/ 	.word	0x00000900


	//   ....[5]....
        /*00b4*/ 	.word	0x00000a70


	//   ....[6]....
        /*00b8*/ 	.word	0x00000c10


	//   ....[7]....
        /*00bc*/ 	.word	0x00000dc0


	//   ....[8]....
        /*00c0*/ 	.word	0x00001fa0


	//   ....[9]....
        /*00c4*/ 	.word	0x00002e70


	//   ....[10]....
        /*00c8*/ 	.word	0x00003080


	//   ....[11]....
        /*00cc*/ 	.word	0x000030b0


	//   ....[12]....
        /*00d0*/ 	.word	0x00003a10


	//   ....[13]....
        /*00d4*/ 	.word	0x00003c40


	//----- nvinfo : EIATTR_VRC_CTA_INIT_COUNT
	.align		4
.L_43:
        /*00d8*/ 	.byte	0x02, 0x4a
        /*00da*/ 	.byte	0x80
	.zero		1


	//----- nvinfo : EIATTR_SYSCALL_OFFSETS
	.align		4
        /*00dc*/ 	.byte	0x04, 0x46
        /*00de*/ 	.short	(.L_45 - .L_44)


	//   ....[0]....
.L_44:
        /*00e0*/ 	.word	0x000054c0


	//   ....[1]....
        /*00e4*/ 	.word	0x00005600


	//   ....[2]....
        /*00e8*/ 	.word	0x00005e30


	//   ....[3]....
        /*00ec*/ 	.word	0x00006bc0


	//----- nvinfo : EIATTR_MBARRIER_INSTR_OFFSETS
	.align		4
.L_45:
        /*00f0*/ 	.byte	0x04, 0x39
        /*00f2*/ 	.short	(.L_47 - .L_46)


	//   ....[0]....
.L_46:
        /*00f4*/ 	.word	0x00000610
        /*00f8*/ 	.word	0x000000ff
        /*00fc*/ 	.word	0x00000000
        /*0100*/ 	.short	0x0100
        /*0102*/ 	.byte	0x04
	.zero		1


	//   ....[1]....
        /*0104*/ 	.word	0x00000620
        /*0108*/ 	.word	0x000000ff
        /*010c*/ 	.word	0x00000020
        /*0110*/ 	.short	0x0100
        /*0112*/ 	.byte	0x04
	.zero		1


	//   ....[2]....
        /*0114*/ 	.word	0x00000630
        /*0118*/ 	.word	0x000000ff
        /*011c*/ 	.word	0x00000008
        /*0120*/ 	.short	0x0100
        /*0122*/ 	.byte	0x04
	.zero		1


	//   ....[3]....
        /*0124*/ 	.word	0x00000640
        /*0128*/ 	.word	0x000000ff
        /*012c*/ 	.word	0x00000028
        /*0130*/ 	.short	0x0100
        /*0132*/ 	.byte	0x04
	.zero		1


	//   ....[4]....
        /*0134*/ 	.word	0x00000650
        /*0138*/ 	.word	0x000000ff
        /*013c*/ 	.word	0x00000010
        /*0140*/ 	.short	0x0100
        /*0142*/ 	.byte	0x04
	.zero		1


	//   ....[5]....
        /*0144*/ 	.word	0x00000660
        /*0148*/ 	.word	0x000000ff
        /*014c*/ 	.word	0x00000030
        /*0150*/ 	.short	0x0100
        /*0152*/ 	.byte	0x04
	.zero		1


	//   ....[6]....
        /*0154*/ 	.word	0x00000670
        /*0158*/ 	.word	0x000000ff
        /*015c*/ 	.word	0x00000018
        /*0160*/ 	.short	0x0100
        /*0162*/ 	.byte	0x04
	.zero		1


	//   ....[7]....
        /*0164*/ 	.word	0x00000680
        /*0168*/ 	.word	0x000000ff
        /*016c*/ 	.word	0x00000038
        /*0170*/ 	.short	0x0100
        /*0172*/ 	.byte	0x04
	.zero		1


	//   ....[8]....
        /*0174*/ 	.word	0x000007b0
        /*0178*/ 	.word	0x000000ff
        /*017c*/ 	.word	0x00000040
        /*0180*/ 	.short	0x0100
        /*0182*/ 	.byte	0x04
	.zero		1


	//   ....[9]....
        /*0184*/ 	.word	0x000007c0
        /*0188*/ 	.word	0x000000ff
        /*018c*/ 	.word	0x00000050
        /*0190*/ 	.short	0x0100
        /*0192*/ 	.byte	0x04
	.zero		1


	//   ....[10]....
        /*0194*/ 	.word	0x000007d0
        /*0198*/ 	.word	0x000000ff
        /*019c*/ 	.word	0x00000048
        /*01a0*/ 	.short	0x0100
        /*01a2*/ 	.byte	0x04
	.zero		1


	//   ....[11]....
        /*01a4*/ 	.word	0x000007e0
        /*01a8*/ 	.word	0x000000ff
        /*01ac*/ 	.word	0x00000058
        /*01b0*/ 	.short	0x0100
        /*01b2*/ 	.byte	0x04
	.zero		1


	//   ....[12]....
        /*01b4*/ 	.word	0x000008d0
        /*01b8*/ 	.word	0x000000ff
        /*01bc*/ 	.word	0x00000060
        /*01c0*/ 	.short	0x0100
        /*01c2*/ 	.byte	0x06
	.zero		1


	//   ....[13]....
        /*01c4*/ 	.word	0x000008e0
        /*01c8*/ 	.word	0x000000ff
        /*01cc*/ 	.word	0x00000068
        /*01d0*/ 	.short	0x0100
        /*01d2*/ 	.byte	0x06
	.zero		1


	//   ....[14]....
        /*01d4*/ 	.word	0x00000a20
        /*01d8*/ 	.word	0x000000ff
        /*01dc*/ 	.word	0x00000070
        /*01e0*/ 	.short	0x0100
        /*01e2*/ 	.byte	0x06
	.zero		1


	//   ....[15]....
        /*01e4*/ 	.word	0x00000a30
        /*01e8*/ 	.word	0x000000ff
        /*01ec*/ 	.word	0x00000080
        /*01f0*/ 	.short	0x0100
        /*01f2*/ 	.byte	0x06
	.zero		1


	//   ....[16]....
        /*01f4*/ 	.word	0x00000a40
        /*01f8*/ 	.word	0x000000ff
        /*01fc*/ 	.word	0x00000078
        /*0200*/ 	.short	0x0100
        /*0202*/ 	.byte	0x06
	.zero		1


	//   ....[17]....
        /*0204*/ 	.word	0x00000a50
        /*0208*/ 	.word	0x000000ff
        /*020c*/ 	.word	0x00000088
        /*0210*/ 	.short	0x0100
        /*0212*/ 	.byte	0x06
	.zero		1


	//   ....[18]....
        /*0214*/ 	.word	0x00000b80
        /*0218*/ 	.word	0x000000ff
        /*021c*/ 	.word	0x00000090
        /*0220*/ 	.short	0x0100
        /*0222*/ 	.byte	0x04
	.zero		1


	//   ....[19]....
        /*0224*/ 	.word	0x00000b90
        /*0228*/ 	.word	0x000000ff
        /*022c*/ 	.word	0x000000b0
        /*0230*/ 	.short	0x0100
        /*0232*/ 	.byte	0x04
	.zero		1


	//   ....[20]....
        /*0234*/ 	.word	0x00000ba0
        /*0238*/ 	.word	0x000000ff
        /*023c*/ 	.word	0x00000098
        /*0240*/ 	.short	0x0100
        /*0242*/ 	.byte	0x04
	.zero		1


	//   ....[21]....
        /*0244*/ 	.word	0x00000bb0
        /*0248*/ 	.word	0x000000ff
        /*024c*/ 	.word	0x000000b8
        /*0250*/ 	.short	0x0100
        /*0252*/ 	.byte	0x04
	.zero		1


	//   ....[22]....
        /*0254*/ 	.word	0x00000bc0
        /*0258*/ 	.word	0x000000ff
        /*025c*/ 	.word	0x000000a0
        /*0260*/ 	.short	0x0100
        /*0262*/ 	.byte	0x04
	.zero		1


	//   ....[23]....
        /*0264*/ 	.word	0x00000bd0
        /*0268*/ 	.word	0x000000ff
        /*026c*/ 	.word	0x000000c0
        /*0270*/ 	.short	0x0100
        /*0272*/ 	.byte	0x04
	.zero		1


	//   ....[24]....
        /*0274*/ 	.word	0x00000be0
        /*0278*/ 	.word	0x000000ff
        /*027c*/ 	.word	0x000000a8
        /*0280*/ 	.short	0x0100
        /*0282*/ 	.byte	0x04
	.zero		1


	//   ....[25]....
        /*0284*/ 	.word	0x00000bf0
        /*0288*/ 	.word	0x000000ff
        /*028c*/ 	.word	0x000000c8
        /*0290*/ 	.short	0x0100
        /*0292*/ 	.byte	0x04
	.zero		1


	//   ....[26]....
        /*0294*/ 	.word	0x00000ce0
        /*0298*/ 	.word	0x000000ff
        /*029c*/ 	.word	0x000000d0
        /*02a0*/ 	.short	0x0100
        /*02a2*/ 	.byte	0x04
	.zero		1


	//   ....[27]....
        /*02a4*/ 	.word	0x00000cf0
        /*02a8*/ 	.word	0x000000ff
        /*02ac*/ 	.word	0x000000e0
        /*02b0*/ 	.short	0x0100
        /*02b2*/ 	.byte	0x04
	.zero		1


	//   ....[28]....
        /*02b4*/ 	.word	0x00000d00
        /*02b8*/ 	.word	0x000000ff
        /*02bc*/ 	.word	0x000000d8
        /*02c0*/ 	.short	0x0100
        /*02c2*/ 	.byte	0x04
	.zero		1


	//   ....[29]....
        /*02c4*/ 	.word	0x00000d10
        /*02c8*/ 	.word	0x000000ff
        /*02cc*/ 	.word	0x000000e8
        /*02d0*/ 	.short	0x0100
        /*02d2*/ 	.byte	0x04
	.zero		1


	//   ....[30]....
        /*02d4*/ 	.word	0x00001850
        /*02d8*/ 	.word	0x00000000
        /*02dc*/ 	.word	0x000000e0
        /*02e0*/ 	.short	0x010a
        /*02e2*/ 	.byte	0xff
	.zero		1


	//   ....[31]....
        /*02e4*/ 	.word	0x00001870
        /*02e8*/ 	.word	0x00000000
        /*02ec*/ 	.word	0x000000d0
        /*02f0*/ 	.short	0x0101
        /*02f2*/ 	.byte	0xff
	.zero		1


	//   ....[32]....
        /*02f4*/ 	.word	0x00001930
        /*02f8*/ 	.word	0x000000ff
        /*02fc*/ 	.word	0x00000020
        /*0300*/ 	.short	0x010a
        /*0302*/ 	.byte	0x04
	.zero		1


	//   ....[33]....
        /*0304*/ 	.word	0x000019b0
        /*0308*/ 	.word	0x000000ff
        /*030c*/ 	.word	0x00000020
        /*0310*/ 	.short	0x010a
        /*0312*/ 	.byte	0x21
	.zero		1


	//   ....[34]....
        /*0314*/ 	.word	0x00001b40
        /*0318*/ 	.word	0x000000ff
        /*031c*/ 	.word	0x00000020
        /*0320*/ 	.short	0x010a
        /*0322*/ 	.byte	0x08
	.zero		1


	//   ....[35]....
        /*0324*/ 	.word	0x00001c60
        /*0328*/ 	.word	0x000000ff
        /*032c*/ 	.word	0x00000068
        /*0330*/ 	.short	0x0101
        /*0332*/ 	.byte	0x07
	.zero		1


	//   ....[36]....
        /*0334*/ 	.word	0x00001c80
        /*0338*/ 	.word	0x000000ff
        /*033c*/ 	.word	0x00000020
        /*0340*/ 	.short	0x010a
        /*0342*/ 	.byte	0x04
	.zero		1


	//   ....[37]....
        /*0344*/ 	.word	0x00001d00
        /*0348*/ 	.word	0x000000ff
        /*034c*/ 	.word	0x00000020
        /*0350*/ 	.short	0x010a
        /*0352*/ 	.byte	0x11
	.zero		1


	//   ....[38]....
        /*0354*/ 	.word	0x00001e90
        /*0358*/ 	.word	0x000000ff
        /*035c*/ 	.word	0x00000020
        /*0360*/ 	.short	0x010a
        /*0362*/ 	.byte	0x06
	.zero		1


	//   ....[39]....
        /*0364*/ 	.word	0x00001fd0
        /*0368*/ 	.word	0x00000003
        /*036c*/ 	.word	0x00000070
        /*0370*/ 	.short	0x010a
        /*0372*/ 	.byte	0xff
	.zero		1


	//   ....[40]....
        /*0374*/ 	.word	0x00002120
        /*0378*/ 	.word	0x00000000
        /*037c*/ 	.word	0x00000000
        /*0380*/ 	.short	0x0101
        /*0382*/ 	.byte	0xff
	.zero		1


	//   ....[41]....
        /*0384*/ 	.word	0x000026c0
        /*0388*/ 	.word	0x000000ff
        /*038c*/ 	.word	0x00000000
        /*0390*/ 	.short	0x010a
        /*0392*/ 	.byte	0x04
	.zero		1


	//   ....[42]....
        /*0394*/ 	.word	0x00002750
        /*0398*/ 	.word	0x000000ff
        /*039c*/ 	.word	0x00000000
        /*03a0*/ 	.short	0x010a
        /*03a2*/ 	.byte	0x05
	.zero		1


	//   ....[43]....
        /*03a4*/ 	.word	0x000027e0
        /*03a8*/ 	.word	0x000000ff
        /*03ac*/ 	.word	0x00000000
        /*03b0*/ 	.short	0x010a
        /*03b2*/ 	.byte	0x05
	.zero		1


	//   ....[44]....
        /*03b4*/ 	.word	0x00002880
        /*03b8*/ 	.word	0x00000000
        /*03bc*/ 	.word	0x00000000
        /*03c0*/ 	.short	0x010a
        /*03c2*/ 	.byte	0xff
	.zero		1


	//   ....[45]....
        /*03c4*/ 	.word	0x000029c0
        /*03c8*/ 	.word	0x00000002
        /*03cc*/ 	.word	0x000000d0
        /*03d0*/ 	.short	0x010a
        /*03d2*/ 	.byte	0xff
	.zero		1


	//   ....[46]....
        /*03d4*/ 	.word	0x00002a20
        /*03d8*/ 	.word	0x00000004
        /*03dc*/ 	.word	0x00000000
        /*03e0*/ 	.short	0x0101
        /*03e2*/ 	.byte	0xff
	.zero		1


	//   ....[47]....
        /*03e4*/ 	.word	0x00002a40
        /*03e8*/ 	.word	0x000000ff
        /*03ec*/ 	.word	0x00000080
        /*03f0*/ 	.short	0x010a
        /*03f2*/ 	.byte	0x04
	.zero		1


	//   ....[48]....
        /*03f4*/ 	.word	0x00002b60
        /*03f8*/ 	.word	0x00000002
        /*03fc*/ 	.word	0x00000070
        /*0400*/ 	.short	0x010a
        /*0402*/ 	.byte	0xff
	.zero		1


	//   ....[49]....
        /*0404*/ 	.word	0x00002c70
        /*0408*/ 	.word	0x00000002
        /*040c*/ 	.word	0x00000000
        /*0410*/ 	.short	0x0101
        /*0412*/ 	.byte	0xff
	.zero		1


	//   ....[50]....
        /*0414*/ 	.word	0x00002d00
        /*0418*/ 	.word	0x000000ff
        /*041c*/ 	.word	0x00000080
        /*0420*/ 	.short	0x0106
        /*0422*/ 	.byte	0x04
	.zero		1


	//   ....[51]....
        /*0424*/ 	.word	0x00002d20
        /*0428*/ 	.word	0x000000ff
        /*042c*/ 	.word	0x00000080
        /*0430*/ 	.short	0x010a
        /*0432*/ 	.byte	0x04
	.zero		1


	//   ....[52]....
        /*0434*/ 	.word	0x00002db0
        /*0438*/ 	.word	0x000000ff
        /*043c*/ 	.word	0x00000080
        /*0440*/ 	.short	0x0106
        /*0442*/ 	.byte	0x07
	.zero		1


	//   ....[53]....
        /*0444*/ 	.word	0x00002df0
        /*0448*/ 	.word	0x00000000
        /*044c*/ 	.word	0x00000080
        /*0450*/ 	.short	0x010a
        /*0452*/ 	.byte	0xff
	.zero		1


	//   ....[54]....
        /*0454*/ 	.word	0x000032f0
        /*0458*/ 	.word	0x00000000
        /*045c*/ 	.word	0x00000070
        /*0460*/ 	.short	0x010a
        /*0462*/ 	.byte	0xff
	.zero		1


	//   ....[55]....
        /*0464*/ 	.word	0x000033f0
        /*0468*/ 	.word	0x00000003
        /*046c*/ 	.word	0x00000000
        /*0470*/ 	.short	0x0101
        /*0472*/ 	.byte	0xff
	.zero		1


	//   ....[56]....
        /*0474*/ 	.word	0x00003400
        /*0478*/ 	.word	0x000000ff
        /*047c*/ 	.word	0x00000000
        /*0480*/ 	.short	0x010a
        /*0482*/ 	.byte	0x04
	.zero		1


	//   ....[57]....
        /*0484*/ 	.word	0x00003420
        /*0488*/ 	.word	0x000000ff
        /*048c*/ 	.word	0x000000b0
        /*0490*/ 	.short	0x010a
        /*0492*/ 	.byte	0x13
	.zero		1


	//   ....[58]....
        /*0494*/ 	.word	0x00003560
        /*0498*/ 	.word	0x000000ff
        /*049c*/ 	.word	0x00000000
        /*04a0*/ 	.short	0x010a
        /*04a2*/ 	.byte	0x06
	.zero		1


	//   ....[59]....
        /*04a4*/ 	.word	0x00003660
        /*04a8*/ 	.word	0x000000ff
        /*04ac*/ 	.word	0x00000000
        /*04b0*/ 	.short	0x010a
        /*04b2*/ 	.byte	0x04
	.zero		1


	//   ....[60]....
        /*04b4*/ 	.word	0x00003840
        /*04b8*/ 	.word	0x000000ff
        /*04bc*/ 	.word	0x00000000
        /*04c0*/ 	.short	0x010a
        /*04c2*/ 	.byte	0x04
	.zero		1


	//   ....[61]....
        /*04c4*/ 	.word	0x000038d0
        /*04c8*/ 	.word	0x000000ff
        /*04cc*/ 	.word	0x00000000
        /*04d0*/ 	.short	0x010a
        /*04d2*/ 	.byte	0x05
	.zero		1


	//   ....[62]....
        /*04d4*/ 	.word	0x00003960
        /*04d8*/ 	.word	0x000000ff
        /*04dc*/ 	.word	0x00000000
        /*04e0*/ 	.short	0x010a
        /*04e2*/ 	.byte	0x05
	.zero		1


	//   ....[63]....
        /*04e4*/ 	.word	0x000039f0
        /*04e8*/ 	.word	0x000000ff
        /*04ec*/ 	.word	0x00000000
        /*04f0*/ 	.short	0x010a
        /*04f2*/ 	.byte	0x04
	.zero		1


	//   ....[64]....
        /*04f4*/ 	.word	0x00003ec0
        /*04f8*/ 	.word	0x0000000c
        /*04fc*/ 	.word	0x00000070
        /*0500*/ 	.short	0x010a
        /*0502*/ 	.byte	0xff
	.zero		1


	//   ....[65]....
        /*0504*/ 	.word	0x00004030
        /*0508*/ 	.word	0x00000000
        /*050c*/ 	.word	0x00000000
        /*0510*/ 	.short	0x0101
        /*0512*/ 	.byte	0xff
	.zero		1


	//   ....[66]....
        /*0514*/ 	.word	0x000044c0
        /*0518*/ 	.word	0x000000ff
        /*051c*/ 	.word	0x00000068
        /*0520*/ 	.short	0x010a
        /*0522*/ 	.byte	0x15
	.zero		1


	//   ....[67]....
        /*0524*/ 	.word	0x00004640
        /*0528*/ 	.word	0x000000ff
        /*052c*/ 	.word	0x00000050
        /*0530*/ 	.short	0x010a
        /*0532*/ 	.byte	0x15
	.zero		1


	//   ....[68]....
        /*0534*/ 	.word	0x000047b0
        /*0538*/ 	.word	0x000000ff
        /*053c*/ 	.word	0x00000040
        /*0540*/ 	.short	0x010b
        /*0542*/ 	.byte	0x15
	.zero		1


	//   ....[69]....
        /*0544*/ 	.word	0x000047c0
        /*0548*/ 	.word	0x000000ff
        /*054c*/ 	.word	0x00000000
        /*0550*/ 	.short	0x0101
        /*0552*/ 	.byte	0x22
	.zero		1


	//   ....[70]....
        /*0554*/ 	.word	0x000047d0
        /*0558*/ 	.word	0x000000ff
        /*055c*/ 	.word	0x00000058
        /*0560*/ 	.short	0x010a
        /*0562*/ 	.byte	0x15
	.zero		1


	//   ....[71]....
        /*0564*/ 	.word	0x000049b0
        /*0568*/ 	.word	0x000000ff
        /*056c*/ 	.word	0x00000048
        /*0570*/ 	.short	0x010b
        /*0572*/ 	.byte	0x15
	.zero		1


	//   ....[72]....
        /*0574*/ 	.word	0x000049c0
        /*0578*/ 	.word	0x000000ff
        /*057c*/ 	.word	0x00000000
        /*0580*/ 	.short	0x0101
        /*0582*/ 	.byte	0x21
	.zero		1


	//   ....[73]....
        /*0584*/ 	.word	0x000049f0
        /*0588*/ 	.word	0x000000ff
        /*058c*/ 	.word	0x00000050
        /*0590*/ 	.short	0x010a
        /*0592*/ 	.byte	0x15
	.zero		1


	//   ....[74]....
        /*0594*/ 	.word	0x00004a30
        /*0598*/ 	.word	0x00000000
        /*059c*/ 	.word	0x00000058
        /*05a0*/ 	.short	0x010a
        /*05a2*/ 	.byte	0xff
	.zero		1


	//   ....[75]....
        /*05a4*/ 	.word	0x00004d60
        /*05a8*/ 	.word	0x00000003
        /*05ac*/ 	.word	0x00000070
        /*05b0*/ 	.short	0x010a
        /*05b2*/ 	.byte	0xff
	.zero		1


	//   ....[76]....
        /*05b4*/ 	.word	0x00004ee0
        /*05b8*/ 	.word	0x00000000
        /*05bc*/ 	.word	0x00000000
        /*05c0*/ 	.short	0x0101
        /*05c2*/ 	.byte	0xff
	.zero		1


	//   ....[77]....
        /*05c4*/ 	.word	0x00005a20
        /*05c8*/ 	.word	0x00000002
        /*05cc*/ 	.word	0x00000040
        /*05d0*/ 	.short	0x010a
        /*05d2*/ 	.byte	0xff
	.zero		1


	//   ....[78]....
        /*05d4*/ 	.word	0x00005a90
        /*05d8*/ 	.word	0x00000064
        /*05dc*/ 	.word	0x00000090
        /*05e0*/ 	.short	0x010a
        /*05e2*/ 	.byte	0xff
	.zero		1


	//   ....[79]....
        /*05e4*/ 	.word	0x00005b80
        /*05e8*/ 	.word	0x00000002
        /*05ec*/ 	.word	0x00000040
        /*05f0*/ 	.short	0x010a
        /*05f2*/ 	.byte	0xff
	.zero		1


	//   ....[80]....
        /*05f4*/ 	.word	0x00005c90
        /*05f8*/ 	.word	0x00000000
        /*05fc*/ 	.word	0x00000000
        /*0600*/ 	.short	0x0101
        /*0602*/ 	.byte	0xff
	.zero		1


	//   ....[81]....
        /*0604*/ 	.word	0x00005d10
        /*0608*/ 	.word	0x00000064
        /*060c*/ 	.word	0x00000090
        /*0610*/ 	.short	0x010a
        /*0612*/ 	.byte	0xff
	.zero		1


	//   ....[82]....
        /*0614*/ 	.word	0x00006860
        /*0618*/ 	.word	0x0000006d
        /*061c*/ 	.word	0x00000040
        /*0620*/ 	.short	0x010a
        /*0622*/ 	.byte	0xff
	.zero		1


	//   ....[83]....
        /*0624*/ 	.word	0x00006930
        /*0628*/ 	.word	0x0000006d
        /*062c*/ 	.word	0x00000040
        /*0630*/ 	.short	0x010a
        /*0632*/ 	.byte	0xff
	.zero		1


	//   ....[84]....
        /*0634*/ 	.word	0x00006a40
        /*0638*/ 	.word	0x00000000
        /*063c*/ 	.word	0x00000000
        /*0640*/ 	.short	0x0101
        /*0642*/ 	.byte	0xff
	.zero		1


	//   ....[85]....
        /*0644*/ 	.word	0x00006ed0
        /*0648*/ 	.word	0x000000ff
        /*064c*/ 	.word	0x00000000
        /*0650*/ 	.short	0x0101
        /*0652*/ 	.byte	0x04
	.zero		1


	//   ....[86]....
        /*0654*/ 	.word	0x000076e0
        /*0658*/ 	.word	0x00000000
        /*065c*/ 	.word	0x000000e0
        /*0660*/ 	.short	0x010a
        /*0662*/ 	.byte	0xff
	.zero		1


	//   ....[87]....
        /*0664*/ 	.word	0x00007740
        /*0668*/ 	.word	0x00000000
        /*066c*/ 	.word	0x00000020
        /*0670*/ 	.short	0x010a
        /*0672*/ 	.byte	0xff
	.zero		1


	//   ....[88]....
        /*0674*/ 	.word	0x000077a0
        /*0678*/ 	.word	0x00000000
        /*067c*/ 	.word	0x00000020
        /*0680*/ 	.short	0x010a
        /*0682*/ 	.byte	0xff
	.zero		1


	//   ....[89]....
        /*0684*/ 	.word	0x000077f0
        /*0688*/ 	.word	0x00000003
        /*068c*/ 	.word	0x00000070
        /*0690*/ 	.short	0x010a
        /*0692*/ 	.byte	0xff
	.zero		1


	//   ....[90]....
        /*0694*/ 	.word	0x00007850
        /*0698*/ 	.word	0x00000000
        /*069c*/ 	.word	0x00000000
        /*06a0*/ 	.short	0x010a
        /*06a2*/ 	.byte	0xff
	.zero		1


	//   ....[91]....
        /*06a4*/ 	.word	0x000078b0
        /*06a8*/ 	.word	0x00000000
        /*06ac*/ 	.word	0x00000000
        /*06b0*/ 	.short	0x010a
        /*06b2*/ 	.byte	0xff
	.zero		1


	//   ....[92]....
        /*06b4*/ 	.word	0x00007910
        /*06b8*/ 	.word	0x00000000
        /*06bc*/ 	.word	0x00000000
        /*06c0*/ 	.short	0x010a
        /*06c2*/ 	.byte	0xff
	.zero		1


	//   ....[93]....
        /*06c4*/ 	.word	0x00007960
        /*06c8*/ 	.word	0x00000002
        /*06cc*/ 	.word	0x000000d0
        /*06d0*/ 	.short	0x010a
        /*06d2*/ 	.byte	0xff
	.zero		1


	//   ....[94]....
        /*06d4*/ 	.word	0x000079c0
        /*06d8*/ 	.word	0x00000002
        /*06dc*/ 	.word	0x00000080
        /*06e0*/ 	.short	0x010a
        /*06e2*/ 	.byte	0xff
	.zero		1


	//   ....[95]....
        /*06e4*/ 	.word	0x00007a10
        /*06e8*/ 	.word	0x00000002
        /*06ec*/ 	.word	0x00000070
        /*06f0*/ 	.short	0x010a
        /*06f2*/ 	.byte	0xff
	.zero		1


	//   ....[96]....
        /*06f4*/ 	.word	0x00007a70
        /*06f8*/ 	.word	0x00000000
        /*06fc*/ 	.word	0x00000080
        /*0700*/ 	.short	0x010a
        /*0702*/ 	.byte	0xff
	.zero		1


	//   ....[97]....
        /*0704*/ 	.word	0x00007ac0
        /*0708*/ 	.word	0x00000000
        /*070c*/ 	.word	0x00000070
        /*0710*/ 	.short	0x010a
        /*0712*/ 	.byte	0xff
	.zero		1


	//   ....[98]....
        /*0714*/ 	.word	0x00007b20
        /*0718*/ 	.word	0x00000003
        /*071c*/ 	.word	0x000000b0
        /*0720*/ 	.short	0x010a
        /*0722*/ 	.byte	0xff
	.zero		1


	//   ....[99]....
        /*0724*/ 	.word	0x00007b80
        /*0728*/ 	.word	0x00000000
        /*072c*/ 	.word	0x00000000
        /*0730*/ 	.short	0x010a
        /*0732*/ 	.byte	0xff
	.zero		1


	//   ....[100]....
        /*0734*/ 	.word	0x00007be0
        /*0738*/ 	.word	0x00000000
        /*073c*/ 	.word	0x00000000
        /*0740*/ 	.short	0x010a
        /*0742*/ 	.byte	0xff
	.zero		1


	//   ....[101]....
        /*0744*/ 	.word	0x00007c40
        /*0748*/ 	.word	0x00000000
        /*074c*/ 	.word	0x00000000
        /*0750*/ 	.short	0x010a
        /*0752*/ 	.byte	0xff
	.zero		1


	//   ....[102]....
        /*0754*/ 	.word	0x00007ca0
        /*0758*/ 	.word	0x00000000
        /*075c*/ 	.word	0x00000000
        /*0760*/ 	.short	0x010a
        /*0762*/ 	.byte	0xff
	.zero		1


	//   ....[103]....
        /*0764*/ 	.word	0x00007d00
        /*0768*/ 	.word	0x00000000
        /*076c*/ 	.word	0x00000000
        /*0770*/ 	.short	0x010a
        /*0772*/ 	.byte	0xff
	.zero		1


	//   ....[104]....
        /*0774*/ 	.word	0x00007d50
        /*0778*/ 	.word	0x0000000c
        /*077c*/ 	.word	0x00000070
        /*0780*/ 	.short	0x010a
        /*0782*/ 	.byte	0xff
	.zero		1


	//   ....[105]....
        /*0784*/ 	.word	0x00007db0
        /*0788*/ 	.word	0x00000000
        /*078c*/ 	.word	0x00000068
        /*0790*/ 	.short	0x010a
        /*0792*/ 	.byte	0xff
	.zero		1


	//   ....[106]....
        /*0794*/ 	.word	0x00007e10
        /*0798*/ 	.word	0x00000000
        /*079c*/ 	.word	0x00000050
        /*07a0*/ 	.short	0x010a
        /*07a2*/ 	.byte	0xff
	.zero		1


	//   ....[107]....
        /*07a4*/ 	.word	0x00007e70
        /*07a8*/ 	.word	0x00000000
        /*07ac*/ 	.word	0x00000058
        /*07b0*/ 	.short	0x010a
        /*07b2*/ 	.byte	0xff
	.zero		1


	//   ....[108]....
        /*07b4*/ 	.word	0x00007ed0
        /*07b8*/ 	.word	0x00000000
        /*07bc*/ 	.word	0x00000050
        /*07c0*/ 	.short	0x010a
        /*07c2*/ 	.byte	0xff
	.zero		1


	//   ....[109]....
        /*07c4*/ 	.word	0x00007f20
        /*07c8*/ 	.word	0x00000003
        /*07cc*/ 	.word	0x00000070
        /*07d0*/ 	.short	0x010a
        /*07d2*/ 	.byte	0xff
	.zero		1


	//   ....[110]....
        /*07d4*/ 	.word	0x00007f70
        /*07d8*/ 	.word	0x00000002
        /*07dc*/ 	.word	0x00000040
        /*07e0*/ 	.short	0x010a
        /*07e2*/ 	.byte	0xff
	.zero		1


	//   ....[111]....
        /*07e4*/ 	.word	0x00007fc0
        /*07e8*/ 	.word	0x00000064
        /*07ec*/ 	.word	0x00000090
        /*07f0*/ 	.short	0x010a
        /*07f2*/ 	.byte	0xff
	.zero		1


	//   ....[112]....
        /*07f4*/ 	.word	0x00008010
        /*07f8*/ 	.word	0x0000006d
        /*07fc*/ 	.word	0x00000040
        /*0800*/ 	.short	0x010a
        /*0802*/ 	.byte	0xff
	.zero		1


	//----- nvinfo : EIATTR_NUM_MBARRIERS
	.align		4
.L_47:
        /*0804*/ 	.byte	0x03, 0x38
        /*0806*/ 	.short	0x001e


	//----- nvinfo : EIATTR_EXIT_INSTR_OFFSETS
	.align		4
        /*0808*/ 	.byte	0x04, 0x1c
        /*080a*/ 	.short	(.L_49 - .L_48)


	//   ....[0]....
.L_48:
        /*080c*/ 	.word	0x000028b0


	//   ....[1]....
        /*0810*/ 	.word	0x00002dc0


	//   ....[2]....
        /*0814*/ 	.word	0x00002e20


	//   ....[3]....
        /*0818*/ 	.word	0x00003c50


	//   ....[4]....
        /*081c*/ 	.word	0x00004a60


	//   ....[5]....
        /*0820*/ 	.word	0x00004aa0


	//   ....[6]....
        /*0824*/ 	.word	0x000076d0


	//----- nvinfo : EIATTR_MAX_THREADS
	.align		4
.L_49:
        /*0828*/ 	.byte	0x04, 0x05
        /*082a*/ 	.short	(.L_51 - .L_50)
.L_50:
        /*082c*/ 	.word	0x00000100
        /*0830*/ 	.word	0x00000001
        /*0834*/ 	.word	0x00000001


	//----- nvinfo : EIATTR_CRS_STACK_SIZE
	.align		4
.L_51:
        /*0838*/ 	.byte	0x04, 0x1e
        /*083a*/ 	.short	(.L_53 - .L_52)
.L_52:
        /*083c*/ 	.word	0x00000000


	//----- nvinfo : EIATTR_CBANK_PARAM_SIZE
	.align		4
.L_53:
        /*0840*/ 	.byte	0x03, 0x19
        /*0842*/ 	.short	0x0800


	//----- nvinfo : EIATTR_PARAM_CBANK
	.align		4
        /*0844*/ 	.byte	0x04, 0x0a
        /*0846*/ 	.short	(.L_55 - .L_54)
	.align		4
.L_54:
        /*0848*/ 	.word	index@(.nv.constant0._ZN7cutlass13device_kernelINS_4gemm6kernel13GemmUniversalIN4cute5tupleIJiiiiEEENS1_10collective13CollectiveMmaINS1_35MainloopSm100TmaUmmaWarpSpecializedILi4ELi2ELi4ENS5_IJNS4_1CILi1EEENSA_ILi2EEESB_EEEEENS5_IJNSA_ILi64EEENSA_ILi128EEENSA_ILi32EEEEEENS_12float_e5m2_tENS5_IJlSB_lEEESJ_SK_NS4_8TiledMMAINS4_8MMA_AtomIJNS4_10MMA_TraitsINS4_19SM100_MMA_F8F6F4_SSEJSJ_SJ_fSF_SG_NS4_17integral_constantINS4_4UMMA5MajorELSR_0EEESS_NSP_INSQ_7ScaleInELST_0EEESU_EEEEEENS4_6LayoutINS5_IJSB_SB_SB_EEENS5_IJNSA_ILi0EEESZ_SZ_EEEEENS5_IJNS4_10UnderscoreES12_S12_EEEEENS4_23SM90_TMA_LOAD_MULTICASTENS4_14ComposedLayoutINS4_7SwizzleILi1ELi4ELi3EEENS4_18smem_ptr_flag_bitsILi8EEENSX_INS5_IJNSA_ILi8EEESH_EEENS5_IJSH_SB_EEEEEEEvNS4_8identityENS4_13SM90_TMA_LOADES1F_vS1G_EENS_8epilogue10collective18CollectiveEpilogueINS1J_23Sm100TmaWarpSpecializedILi2ELi2ELi32ELb0ELb0EEEJSI_NS5_IJNSX_ISF_SB_EES1O_EEESJ_SK_SJ_SK_NS1J_6fusion15FusionCallbacksIS1N_NS1Q_17LinearCombinationISJ_fSJ_fLNS_15FloatRoundStyleE2EEESI_S1P_JEEENS4_5SM1004TMEM4LOAD26SM100_TMEM_LOAD_16dp32b32xES1H_NS16_INS17_ILi2ELi4ELi3EEES1A_NSX_INS5_IJS1B_SF_EEENS5_IJSF_SB_EEEEEEENS4_39AutoVectorizingCopyWithAssumedAlignmentILi128EEENS4_14SM90_TMA_STOREES24_S26_S26_EEEvvEEEEvNT_6ParamsE)
        /*084c*/ 	.short	0x0380
        /*084e*/ 	.short	0x0800


	//----- nvinfo : EIATTR_SW_WAR
	.align		4
.L_55:
        /*0850*/ 	.byte	0x04, 0x36
        /*0852*/ 	.short	(.L_57 - .L_56)
.L_56:
        /*0854*/ 	.word	0x00000008
.L_57:


//--------------------- .nv.callgraph             --------------------------
	.section	.nv.callgraph,"",@"SHT_CUDA_CALLGRAPH"
	.align	4
	.sectionentsize	8
	.align		4
        /*0000*/ 	.word	0x00000000
	.align		4
        /*0004*/ 	.word	0xffffffff
	.align		4
        /*0008*/ 	.word	index@(_ZN7cutlass13device_kernelINS_4gemm6kernel13GemmUniversalIN4cute5tupleIJiiiiEEENS1_10collective13CollectiveMmaINS1_35MainloopSm100TmaUmmaWarpSpecializedILi4ELi2ELi4ENS5_IJNS4_1CILi1EEENSA_ILi2EEESB_EEEEENS5_IJNSA_ILi64EEENSA_ILi128EEENSA_ILi32EEEEEENS_12float_e5m2_tENS5_IJlSB_lEEESJ_SK_NS4_8TiledMMAINS4_8MMA_AtomIJNS4_10MMA_TraitsINS4_19SM100_MMA_F8F6F4_SSEJSJ_SJ_fSF_SG_NS4_17integral_constantINS4_4UMMA5MajorELSR_0EEESS_NSP_INSQ_7ScaleInELST_0EEESU_EEEEEENS4_6LayoutINS5_IJSB_SB_SB_EEENS5_IJNSA_ILi0EEESZ_SZ_EEEEENS5_IJNS4_10UnderscoreES12_S12_EEEEENS4_23SM90_TMA_LOAD_MULTICASTENS4_14ComposedLayoutINS4_7SwizzleILi1ELi4ELi3EEENS4_18smem_ptr_flag_bitsILi8EEENSX_INS5_IJNSA_ILi8EEESH_EEENS5_IJSH_SB_EEEEEEEvNS4_8identityENS4_13SM90_TMA_LOADES1F_vS1G_EENS_8epilogue10collective18CollectiveEpilogueINS1J_23Sm100TmaWarpSpecializedILi2ELi2ELi32ELb0ELb0EEEJSI_NS5_IJNSX_ISF_SB_EES1O_EEESJ_SK_SJ_SK_NS1J_6fusion15FusionCallbacksIS1N_NS1Q_17LinearCombinationISJ_fSJ_fLNS_15FloatRoundStyleE2EEESI_S1P_JEEENS4_5SM1004TMEM4LOAD26SM100_TMEM_LOAD_16dp32b32xES1H_NS16_INS17_ILi2ELi4ELi3EEES1A_NSX_INS5_IJS1B_SF_EEENS5_IJSF_SB_EEEEEEENS4_39AutoVectorizingCopyWithAssumedAlignmentILi128EEENS4_14SM90_TMA_STOREES24_S26_S26_EEEvvEEEEvNT_6ParamsE)
	.align		4
        /*000c*/ 	.word	index@(__assertfail)
	.align		4
        /*0010*/ 	.word	0x00000000
	.align		4
        /*0014*/ 	.word	0xfffffffe
	.align		4
        /*0018*/ 	.word	0x00000000
	.align		4
        /*001c*/ 	.word	0xfffffffd
	.align		4
        /*0020*/ 	.word	0x00000000
	.align		4
        /*0024*/ 	.word	0xfffffffc


//--------------------- .nv.constant4             --------------------------
	.section	.nv.constant4,"a",@progbits
	.align	8
	.align		8
.nv.constant4:
        /*0000*/ 	.dword	__assertfail
	.align		8
        /*0008*/ 	.dword	__unnamed_1
	.align		8
        /*0010*/ 	.dword	__unnamed_2
	.align		8
        /*0018*/ 	.dword	_ZN39_INTERNAL_dcedf767_4_k_cu_c0cdebf6_90204cuda3std3__45__cpo5beginE
	.align		8
        /*0020*/ 	.dword	_ZN39_INTERNAL_dcedf767_4_k_cu_c0cdebf6_90204cuda3std3__45__cpo3endE
	.align		8
        /*0028*/ 	.dword	_ZN39_INTERNAL_dcedf767_4_k_cu_c0cdebf6_90204cuda3std3__45__cpo6cbeginE
	.align		8
        /*0030*/ 	.dword	_ZN39_INTERNAL_dcedf767_4_k_cu_c0cdebf6_90204cuda3std3__45__cpo4cendE
	.align		8
        /*0038*/ 	.dword	_ZN39_INTERNAL_dcedf767_4_k_cu_c0cdebf6_90204cuda3std3__441_GLOBAL__N__dcedf767_4_k_cu_c0cdebf6_90206ignoreE
	.align		8
        /*0040*/ 	.dword	_ZN39_INTERNAL_dcedf767_4_k_cu_c0cdebf6_90204cuda3std3__419piecewise_constructE
	.align		8
        /*0048*/ 	.dword	_ZN39_INTERNAL_dcedf767_4_k_cu_c0cdebf6_90204cuda3std3__48in_placeE
	.align		8
        /*0050*/ 	.dword	_ZN39_INTERNAL_dcedf767_4_k_cu_c0cdebf6_90204cuda3std6ranges3__45__cpo4swapE
	.align		8
        /*0058*/ 	.dword	_ZN39_INTERNAL_dcedf767_4_k_cu_c0cdebf6_90204cuda3std6ranges3__45__cpo9iter_moveE
	.align		8
        /*0060*/ 	.dword	_ZN39_INTERNAL_dcedf767_4_k_cu_c0cdebf6_90204cute7productE
	.align		8
        /*0068*/ 	.dword	_ZN39_INTERNAL_dcedf767_4_k_cu_c0cdebf6_90204cute1_E
	.align		8
        /*0070*/ 	.dword	$str$25
	.align		8
        /*0078*/ 	.dword	$str$26
	.align		8
        /*0080*/ 	.dword	$str$27
	.align		8
        /*0088*/ 	.dword	$str$28


//--------------------- .text._ZN7cutlass13device_kernelINS_4gemm6kernel13GemmUniversalIN4cute5tupleIJiiiiEEENS1_10collective13CollectiveMmaINS1_35MainloopSm100TmaUmmaWarpSpecializedILi4ELi2ELi4ENS5_IJNS4_1CILi1EEENSA_ILi2EEESB_EEEEENS5_IJNSA_ILi64EEENSA_ILi128EEENSA_ILi32EEEEEENS_12float_e5m2_tENS5_IJlSB_lEEESJ_SK_NS4_8TiledMMAINS4_8MMA_AtomIJNS4_10MMA_TraitsINS4_19SM100_MMA_F8F6F4_SSEJSJ_SJ_fSF_SG_NS4_17integral_constantINS4_4UMMA5MajorELSR_0EEESS_NSP_INSQ_7ScaleInELST_0EEESU_EEEEEENS4_6LayoutINS5_IJSB_SB_SB_EEENS5_IJNSA_ILi0EEESZ_SZ_EEEEENS5_IJNS4_10UnderscoreES12_S12_EEEEENS4_23SM90_TMA_LOAD_MULTICASTENS4_14ComposedLayoutINS4_7SwizzleILi1ELi4ELi3EEENS4_18smem_ptr_flag_bitsILi8EEENSX_INS5_IJNSA_ILi8EEESH_EEENS5_IJSH_SB_EEEEEEEvNS4_8identityENS4_13SM90_TMA_LOADES1F_vS1G_EENS_8epilogue10collective18CollectiveEpilogueINS1J_23Sm100TmaWarpSpecializedILi2ELi2ELi32ELb0ELb0EEEJSI_NS5_IJNSX_ISF_SB_EES1O_EEESJ_SK_SJ_SK_NS1J_6fusion15FusionCallbacksIS1N_NS1Q_17LinearCombinationISJ_fSJ_fLNS_15FloatRoundStyleE2EEESI_S1P_JEEENS4_5SM1004TMEM4LOAD26SM100_TMEM_LOAD_16dp32b32xES1H_NS16_INS17_ILi2ELi4ELi3EEES1A_NSX_INS5_IJS1B_SF_EEENS5_IJSF_SB_EEEEEEENS4_39AutoVectorizingCopyWithAssumedAlignmentILi128EEENS4_14SM90_TMA_STOREES24_S26_S26_EEEvvEEEEvNT_6ParamsE --------------------------
	.section	.text._ZN7cutlass13device_kernelINS_4gemm6kernel13GemmUniversalIN4cute5tupleIJiiiiEEENS1_10collective13CollectiveMmaINS1_35MainloopSm100TmaUmmaWarpSpecializedILi4ELi2ELi4ENS5_IJNS4_1CILi1EEENSA_ILi2EEESB_EEEEENS5_IJNSA_ILi64EEENSA_ILi128EEENSA_ILi32EEEEEENS_12float_e5m2_tENS5_IJlSB_lEEESJ_SK_NS4_8TiledMMAINS4_8MMA_AtomIJNS4_10MMA_TraitsINS4_19SM100_MMA_F8F6F4_SSEJSJ_SJ_fSF_SG_NS4_17integral_constantINS4_4UMMA5MajorELSR_0EEESS_NSP_INSQ_7ScaleInELST_0EEESU_EEEEEENS4_6LayoutINS5_IJSB_SB_SB_EEENS5_IJNSA_ILi0EEESZ_SZ_EEEEENS5_IJNS4_10UnderscoreES12_S12_EEEEENS4_23SM90_TMA_LOAD_MULTICASTENS4_14ComposedLayoutINS4_7SwizzleILi1ELi4ELi3EEENS4_18smem_ptr_flag_bitsILi8EEENSX_INS5_IJNSA_ILi8EEESH_EEENS5_IJSH_SB_EEEEEEEvNS4_8identityENS4_13SM90_TMA_LOADES1F_vS1G_EENS_8epilogue10collective18CollectiveEpilogueINS1J_23Sm100TmaWarpSpecializedILi2ELi2ELi32ELb0ELb0EEEJSI_NS5_IJNSX_ISF_SB_EES1O_EEESJ_SK_SJ_SK_NS1J_6fusion15FusionCallbacksIS1N_NS1Q_17LinearCombinationISJ_fSJ_fLNS_15FloatRoundStyleE2EEESI_S1P_JEEENS4_5SM1004TMEM4LOAD26SM100_TMEM_LOAD_16dp32b32xES1H_NS16_INS17_ILi2ELi4ELi3EEES1A_NSX_INS5_IJS1B_SF_EEENS5_IJSF_SB_EEEEEEENS4_39AutoVectorizingCopyWithAssumedAlignmentILi128EEENS4_14SM90_TMA_STOREES24_S26_S26_EEEvvEEEEvNT_6ParamsE,"ax",@progbits
	.align	128
.text._ZN7cutlass13device_kernelINS_4gemm6kernel13GemmUniversalIN4cute5tupleIJiiiiEEENS1_10collective13CollectiveMmaINS1_35MainloopSm100TmaUmmaWarpSpecializedILi4ELi2ELi4ENS5_IJNS4_1CILi1EEENSA_ILi2EEESB_EEEEENS5_IJNSA_ILi64EEENSA_ILi128EEENSA_ILi32EEEEEENS_12float_e5m2_tENS5_IJlSB_lEEESJ_SK_NS4_8TiledMMAINS4_8MMA_AtomIJNS4_10MMA_TraitsINS4_19SM100_MMA_F8F6F4_SSEJSJ_SJ_fSF_SG_NS4_17integral_constantINS4_4UMMA5MajorELSR_0EEESS_NSP_INSQ_7ScaleInELST_0EEESU_EEEEEENS4_6LayoutINS5_IJSB_SB_SB_EEENS5_IJNSA_ILi0EEESZ_SZ_EEEEENS5_IJNS4_10UnderscoreES12_S12_EEEEENS4_23SM90_TMA_LOAD_MULTICASTENS4_14ComposedLayoutINS4_7SwizzleILi1ELi4ELi3EEENS4_18smem_ptr_flag_bitsILi8EEENSX_INS5_IJNSA_ILi8EEESH_EEENS5_IJSH_SB_EEEEEEEvNS4_8identityENS4_13SM90_TMA_LOADES1F_vS1G_EENS_8epilogue10collective18CollectiveEpilogueINS1J_23Sm100TmaWarpSpecializedILi2ELi2ELi32ELb0ELb0EEEJSI_NS5_IJNSX_ISF_SB_EES1O_EEESJ_SK_SJ_SK_NS1J_6fusion15FusionCallbacksIS1N_NS1Q_17LinearCombinationISJ_fSJ_fLNS_15FloatRoundStyleE2EEESI_S1P_JEEENS4_5SM1004TMEM4LOAD26SM100_TMEM_LOAD_16dp32b32xES1H_NS16_INS17_ILi2ELi4ELi3EEES1A_NSX_INS5_IJS1B_SF_EEENS5_IJSF_SB_EEEEEEENS4_39AutoVectorizingCopyWithAssumedAlignmentILi128EEENS4_14SM90_TMA_STOREES24_S26_S26_EEEvvEEEEvNT_6ParamsE:
        .type           _ZN7cutlass13device_kernelINS_4gemm6kernel13GemmUniversalIN4cute5tupleIJiiiiEEENS1_10collective13CollectiveMmaINS1_35MainloopSm100TmaUmmaWarpSpecializedILi4ELi2ELi4ENS5_IJNS4_1CILi1EEENSA_ILi2EEESB_EEEEENS5_IJNSA_ILi64EEENSA_ILi128EEENSA_ILi32EEEEEENS_12float_e5m2_tENS5_IJlSB_lEEESJ_SK_NS4_8TiledMMAINS4_8MMA_AtomIJNS4_10MMA_TraitsINS4_19SM100_MMA_F8F6F4_SSEJSJ_SJ_fSF_SG_NS4_17integral_constantINS4_4UMMA5MajorELSR_0EEESS_NSP_INSQ_7ScaleInELST_0EEESU_EEEEEENS4_6LayoutINS5_IJSB_SB_SB_EEENS5_IJNSA_ILi0EEESZ_SZ_EEEEENS5_IJNS4_10UnderscoreES12_S12_EEEEENS4_23SM90_TMA_LOAD_MULTICASTENS4_14ComposedLayoutINS4_7SwizzleILi1ELi4ELi3EEENS4_18smem_ptr_flag_bitsILi8EEENSX_INS5_IJNSA_ILi8EEESH_EEENS5_IJSH_SB_EEEEEEEvNS4_8identityENS4_13SM90_TMA_LOADES1F_vS1G_EENS_8epilogue10collective18CollectiveEpilogueINS1J_23Sm100TmaWarpSpecializedILi2ELi2ELi32ELb0ELb0EEEJSI_NS5_IJNSX_ISF_SB_EES1O_EEESJ_SK_SJ_SK_NS1J_6fusion15FusionCallbacksIS1N_NS1Q_17LinearCombinationISJ_fSJ_fLNS_15FloatRoundStyleE2EEESI_S1P_JEEENS4_5SM1004TMEM4LOAD26SM100_TMEM_LOAD_16dp32b32xES1H_NS16_INS17_ILi2ELi4ELi3EEES1A_NSX_INS5_IJS1B_SF_EEENS5_IJSF_SB_EEEEEEENS4_39AutoVectorizingCopyWithAssumedAlignmentILi128EEENS4_14SM90_TMA_STOREES24_S26_S26_EEEvvEEEEvNT_6ParamsE,@function
        .size           _ZN7cutlass13device_kernelINS_4gemm6kernel13GemmUniversalIN4cute5tupleIJiiiiEEENS1_10collective13CollectiveMmaINS1_35MainloopSm100TmaUmmaWarpSpecializedILi4ELi2ELi4ENS5_IJNS4_1CILi1EEENSA_ILi2EEESB_EEEEENS5_IJNSA_ILi64EEENSA_ILi128EEENSA_ILi32EEEEEENS_12float_e5m2_tENS5_IJlSB_lEEESJ_SK_NS4_8TiledMMAINS4_8MMA_AtomIJNS4_10MMA_TraitsINS4_19SM100_MMA_F8F6F4_SSEJSJ_SJ_fSF_SG_NS4_17integral_constantINS4_4UMMA5MajorELSR_0EEESS_NSP_INSQ_7ScaleInELST_0EEESU_EEEEEENS4_6LayoutINS5_IJSB_SB_SB_EEENS5_IJNSA_ILi0EEESZ_SZ_EEEEENS5_IJNS4_10UnderscoreES12_S12_EEEEENS4_23SM90_TMA_LOAD_MULTICASTENS4_14ComposedLayoutINS4_7SwizzleILi1ELi4ELi3EEENS4_18smem_ptr_flag_bitsILi8EEENSX_INS5_IJNSA_ILi8EEESH_EEENS5_IJSH_SB_EEEEEEEvNS4_8identityENS4_13SM90_TMA_LOADES1F_vS1G_EENS_8epilogue10collective18CollectiveEpilogueINS1J_23Sm100TmaWarpSpecializedILi2ELi2ELi32ELb0ELb0EEEJSI_NS5_IJNSX_ISF_SB_EES1O_EEESJ_SK_SJ_SK_NS1J_6fusion15FusionCallbacksIS1N_NS1Q_17LinearCombinationISJ_fSJ_fLNS_15FloatRoundStyleE2EEESI_S1P_JEEENS4_5SM1004TMEM4LOAD26SM100_TMEM_LOAD_16dp32b32xES1H_NS16_INS17_ILi2ELi4ELi3EEES1A_NSX_INS5_IJS1B_SF_EEENS5_IJSF_SB_EEEEEEENS4_39AutoVectorizingCopyWithAssumedAlignmentILi128EEENS4_14SM90_TMA_STOREES24_S26_S26_EEEvvEEEEvNT_6ParamsE,(.L_x_149 - _ZN7cutlass13device_kernelINS_4gemm6kernel13GemmUniversalIN4cute5tupleIJiiiiEEENS1_10collective13CollectiveMmaINS1_35MainloopSm100TmaUmmaWarpSpecializedILi4ELi2ELi4ENS5_IJNS4_1CILi1EEENSA_ILi2EEESB_EEEEENS5_IJNSA_ILi64EEENSA_ILi128EEENSA_ILi32EEEEEENS_12float_e5m2_tENS5_IJlSB_lEEESJ_SK_NS4_8TiledMMAINS4_8MMA_AtomIJNS4_10MMA_TraitsINS4_19SM100_MMA_F8F6F4_SSEJSJ_SJ_fSF_SG_NS4_17integral_constantINS4_4UMMA5MajorELSR_0EEESS_NSP_INSQ_7ScaleInELST_0EEESU_EEEEEENS4_6LayoutINS5_IJSB_SB_SB_EEENS5_IJNSA_ILi0EEESZ_SZ_EEEEENS5_IJNS4_10UnderscoreES12_S12_EEEEENS4_23SM90_TMA_LOAD_MULTICASTENS4_14ComposedLayoutINS4_7SwizzleILi1ELi4ELi3EEENS4_18smem_ptr_flag_bitsILi8EEENSX_INS5_IJNSA_ILi8EEESH_EEENS5_IJSH_SB_EEEEEEEvNS4_8identityENS4_13SM90_TMA_LOADES1F_vS1G_EENS_8epilogue10collective18CollectiveEpilogueINS1J_23Sm100TmaWarpSpecializedILi2ELi2ELi32ELb0ELb0EEEJSI_NS5_IJNSX_ISF_SB_EES1O_EEESJ_SK_SJ_SK_NS1J_6fusion15FusionCallbacksIS1N_NS1Q_17LinearCombinationISJ_fSJ_fLNS_15FloatRoundStyleE2EEESI_S1P_JEEENS4_5SM1004TMEM4LOAD26SM100_TMEM_LOAD_16dp32b32xES1H_NS16_INS17_ILi2ELi4ELi3EEES1A_NSX_INS5_IJS1B_SF_EEENS5_IJSF_SB_EEEEEEENS4_39AutoVectorizingCopyWithAssumedAlignmentILi128EEENS4_14SM90_TMA_STOREES24_S26_S26_EEEvvEEEEvNT_6ParamsE)
        .other          _ZN7cutlass13device_kernelINS_4gemm6kernel13GemmUniversalIN4cute5tupleIJiiiiEEENS1_10collective13CollectiveMmaINS1_35MainloopSm100TmaUmmaWarpSpecializedILi4ELi2ELi4ENS5_IJNS4_1CILi1EEENSA_ILi2EEESB_EEEEENS5_IJNSA_ILi64EEENSA_ILi128EEENSA_ILi32EEEEEENS_12float_e5m2_tENS5_IJlSB_lEEESJ_SK_NS4_8TiledMMAINS4_8MMA_AtomIJNS4_10MMA_TraitsINS4_19SM100_MMA_F8F6F4_SSEJSJ_SJ_fSF_SG_NS4_17integral_constantINS4_4UMMA5MajorELSR_0EEESS_NSP_INSQ_7ScaleInELST_0EEESU_EEEEEENS4_6LayoutINS5_IJSB_SB_SB_EEENS5_IJNSA_ILi0EEESZ_SZ_EEEEENS5_IJNS4_10UnderscoreES12_S12_EEEEENS4_23SM90_TMA_LOAD_MULTICASTENS4_14ComposedLayoutINS4_7SwizzleILi1ELi4ELi3EEENS4_18smem_ptr_flag_bitsILi8EEENSX_INS5_IJNSA_ILi8EEESH_EEENS5_IJSH_SB_EEEEEEEvNS4_8identityENS4_13SM90_TMA_LOADES1F_vS1G_EENS_8epilogue10collective18CollectiveEpilogueINS1J_23Sm100TmaWarpSpecializedILi2ELi2ELi32ELb0ELb0EEEJSI_NS5_IJNSX_ISF_SB_EES1O_EEESJ_SK_SJ_SK_NS1J_6fusion15FusionCallbacksIS1N_NS1Q_17LinearCombinationISJ_fSJ_fLNS_15FloatRoundStyleE2EEESI_S1P_JEEENS4_5SM1004TMEM4LOAD26SM100_TMEM_LOAD_16dp32b32xES1H_NS16_INS17_ILi2ELi4ELi3EEES1A_NSX_INS5_IJS1B_SF_EEENS5_IJSF_SB_EEEEEEENS4_39AutoVectorizingCopyWithAssumedAlignmentILi128EEENS4_14SM90_TMA_STOREES24_S26_S26_EEEvvEEEEvNT_6ParamsE,@"STO_CUDA_ENTRY STV_DEFAULT"
_ZN7cutlass13device_kernelINS_4gemm6kernel13GemmUniversalIN4cute5tupleIJiiiiEEENS1_10collective13CollectiveMmaINS1_35MainloopSm100TmaUmmaWarpSpecializedILi4ELi2ELi4ENS5_IJNS4_1CILi1EEENSA_ILi2EEESB_EEEEENS5_IJNSA_ILi64EEENSA_ILi128EEENSA_ILi32EEEEEENS_12float_e5m2_tENS5_IJlSB_lEEESJ_SK_NS4_8TiledMMAINS4_8MMA_AtomIJNS4_10MMA_TraitsINS4_19SM100_MMA_F8F6F4_SSEJSJ_SJ_fSF_SG_NS4_17integral_constantINS4_4UMMA5MajorELSR_0EEESS_NSP_INSQ_7ScaleInELST_0EEESU_EEEEEENS4_6LayoutINS5_IJSB_SB_SB_EEENS5_IJNSA_ILi0EEESZ_SZ_EEEEENS5_IJNS4_10UnderscoreES12_S12_EEEEENS4_23SM90_TMA_LOAD_MULTICASTENS4_14ComposedLayoutINS4_7SwizzleILi1ELi4ELi3EEENS4_18smem_ptr_flag_bitsILi8EEENSX_INS5_IJNSA_ILi8EEESH_EEENS5_IJSH_SB_EEEEEEEvNS4_8identityENS4_13SM90_TMA_LOADES1F_vS1G_EENS_8epilogue10collective18CollectiveEpilogueINS1J_23Sm100TmaWarpSpecializedILi2ELi2ELi32ELb0ELb0EEEJSI_NS5_IJNSX_ISF_SB_EES1O_EEESJ_SK_SJ_SK_NS1J_6fusion15FusionCallbacksIS1N_NS1Q_17LinearCombinationISJ_fSJ_fLNS_15FloatRoundStyleE2EEESI_S1P_JEEENS4_5SM1004TMEM4LOAD26SM100_TMEM_LOAD_16dp32b32xES1H_NS16_INS17_ILi2ELi4ELi3EEES1A_NSX_INS5_IJS1B_SF_EEENS5_IJSF_SB_EEEEEEENS4_39AutoVectorizingCopyWithAssumedAlignmentILi128EEENS4_14SM90_TMA_STOREES24_S26_S26_EEEvvEEEEvNT_6ParamsE:
[----:B------:R-:W1:Y:S01]  /*0000*/  LDC R1, c[0x0][0x37c] ;  /* 0x0000df00ff017b82 */ /* 0x000e620000000800 */
[----:B------:R-:W2:Y:S01]  /*0010*/  S2R R93, SR_TID.X ;  /* 0x00000000005d7919 */ /* 0x000ea20000002100 */
[----:B------:R-:W3:Y:S01]  /*0020*/  LDCU.64 UR8, c[0x0][0x890] ;  /* 0x00011200ff0877ac */ /* 0x000ee20008000a00 */
[----:B------:R-:W-:Y:S02]  /*0030*/  PRMT R84, RZ, 0x7610, R84 ;  /* 0x00007610ff547816 */ /* 0x000fe40000000054 */
[----:B------:R-:W-:Y:S01]  /*0040*/  ELECT P3, URZ, PT ;  /* 0x0000000000ff782f */ /* 0x000fe20003860000 */
[----:B---3--:R-:W-:-:S04]  /*0050*/  UISETP.NE.U32.AND UP0, UPT, UR8, URZ, UPT ;  /* 0x000000ff0800728c */ /* 0x008fc8000bf05070 */
[----:B------:R-:W-:Y:S01]  /*0060*/  UISETP.NE.AND.EX UP0, UPT, UR9, URZ, UPT, UP0 ;  /* 0x000000ff0900728c */ /* 0x000fe2000bf05300 */
[----:B--2---:R-:W-:-:S05]  /*0070*/  SHF.R.U32.HI R85, RZ, 0x5, R93 ;  /* 0x00000005ff557819 */ /* 0x004fca000001165d */
[----:B------:R-:W2:Y:S02]  /*0080*/  SHFL.IDX PT, R0, R85, RZ, 0x1f ;  /* 0x00001fff55007589 */ /* 0x000ea400000e0000 */
[----:B--2---:R-:W-:Y:S01]  /*0090*/  R2UR UR17, R0 ;  /* 0x00000000001172ca */ /* 0x004fe200000e0000 */
[----:B-1----:R-:W-:-:S14]  /*00a0*/  BRA.U UP0, `(.L_x_0) ;  /* 0x0000000100307547 */ /* 0x002fdc000b800000 */
[----:B------:R-:W1:Y:S02]  /*00b0*/  LDCU.64 UR4, c[0x0][0x888] ;  /* 0x00011100ff0477ac */ /* 0x000e640008000a00 */
[----:B-1----:R-:W-:-:S04]  /*00c0*/  UISETP.NE.U32.AND UP0, UPT, UR4, URZ, UPT ;  /* 0x000000ff0400728c */ /* 0x002fc8000bf05070 */
[----:B------:R-:W-:-:S09]  /*00d0*/  UISETP.NE.AND.EX UP0, UPT, UR5, URZ, UPT, UP0 ;  /* 0x000000ff0500728c */ /* 0x000fd2000bf05300 */
[----:B------:R-:W-:Y:S05]  /*00e0*/  BRA.U !UP0, `(.L_x_1) ;  /* 0x0000000108147547 */ /* 0x000fea000b800000 */
[----:B------:R-:W1:Y:S01]  /*00f0*/  LDC.64 R2, c[0x0][0x888] ;  /* 0x00022200ff027b82 */ /* 0x000e620000000a00 */
[----:B------:R-:W1:Y:S02]  /*0100*/  LDCU.64 UR4, c[0x0][0x358] ;  /* 0x00006b00ff0477ac */ /* 0x000e640008000a00 */
[----:B-1----:R1:W5:Y:S01]  /*0110*/  LDG.E R41, desc[UR4][R2.64] ;  /* 0x0000000402297981 */ /* 0x002362000c1e1900 */
[----:B------:R-:W-:Y:S01]  /*0120*/  HFMA2 R84, -RZ, RZ, 0, 5.9604644775390625e-08 ;  /* 0x00000001ff547431 */ /* 0x000fe200000001ff */
[----:B------:R-:W-:Y:S05]  /*0130*/  BRA `(.L_x_0) ;  /* 0x00000000000c7947 */ /* 0x000fea0003800000 */
.L_x_1:
[----:B------:R-:W1:Y:S01]  /*0140*/  LDCU UR4, c[0x0][0x880] ;  /* 0x00011000ff0477ac */ /* 0x000e620008000800 */
[----:B------:R-:W-:Y:S01]  /*0150*/  HFMA2 R84, -RZ, RZ, 0, 5.9604644775390625e-08 ;  /* 0x00000001ff547431 */ /* 0x000fe200000001ff */
[----:B-1----:R-:W-:-:S07]  /*0160*/  MOV R41, UR4 ;  /* 0x0000000400297c02 */ /* 0x002fce0008000f00 */
.L_x_0:
[----:B------:R-:W2:Y:S02]  /*0170*/  LDCU.64 UR4, c[0x0][0x8b0] ;  /* 0x00011600ff0477ac */ /* 0x000ea40008000a00 */
[----:B--2---:R-:W-:-:S04]  /*0180*/  UISETP.NE.U32.AND UP0, UPT, UR4, URZ, UPT ;  /* 0x000000ff0400728c */ /* 0x004fc8000bf05070 */
[----:B------:R-:W-:-:S09]  /*0190*/  UISETP.NE.AND.EX UP0, UPT, UR5, URZ, UPT, UP0 ;  /* 0x000000ff0500728c */ /* 0x000fd2000bf05300 */
[----:B------:R-:W-:Y:S05]  /*01a0*/  BRA.U UP0, `(.L_x_2) ;  /* 0x0000000100287547 */ /* 0x000fea000b800000 */
[----:B------:R-:W2:Y:S02]  /*01b0*/  LDCU.64 UR4, c[0x0][0x8a8] ;  /* 0x00011500ff0477ac */ /* 0x000ea40008000a00 */
[----:B--2---:R-:W-:-:S04]  /*01c0*/  UISETP.NE.U32.AND UP0, UPT, UR4, URZ, UPT ;  /* 0x000000ff0400728c */ /* 0x004fc8000bf05070 */
[----:B------:R-:W-:-:S09]  /*01d0*/  UISETP.NE.AND.EX UP0, UPT, UR5, URZ, UPT, UP0 ;  /* 0x000000ff0500728c */ /* 0x000fd2000bf05300 */
[----:B------:R-:W-:Y:S05]  /*01e0*/  BRA.U !UP0, `(.L_x_3) ;  /* 0x0000000108107547 */ /* 0x000fea000b800000 */
[----:B------:R-:W2:Y:S01]  /*01f0*/  LDC.64 R38, c[0x0][0x8a8] ;  /* 0x00022a00ff267b82 */ /* 0x000ea20000000a00 */
[----:B------:R-:W2:Y:S02]  /*0200*/  LDCU.64 UR4, c[0x0][0x358] ;  /* 0x00006b00ff0477ac */ /* 0x000ea40008000a00 */
[----:B--2---:R2:W5:Y:S01]  /*0210*/  LDG.E R38, desc[UR4][R38.64] ;  /* 0x0000000426267981 */ /* 0x004562000c1e1900 */
[----:B------:R-:W-:Y:S05]  /*0220*/  BRA `(.L_x_2) ;  /* 0x0000000000087947 */ /* 0x000fea0003800000 */
.L_x_3:
[----:B------:R-:W2:Y:S02]  /*0230*/  LDCU UR4, c[0x0][0x8a0] ;  /* 0x00011400ff0477ac */ /* 0x000ea40008000800 */
[----:B--2---:R-:W-:Y:S02]  /*0240*/  MOV R38, UR4 ;  /* 0x0000000400267c02 */ /* 0x004fe40008000f00 */
.L_x_2:
[----:B------:R-:W-:Y:S01]  /*0250*/  IMAD.U32 R0, RZ, RZ, UR17 ;  /* 0x00000011ff007e24 */ /* 0x000fe2000f8e00ff */
[----:B------:R-:W-:Y:S04]  /*0260*/  BSSY.RECONVERGENT B0, `(.L_x_4) ;  /* 0x000000c000007945 */ /* 0x000fe80003800200 */
[C---:B------:R-:W-:Y:S02]  /*0270*/  ISETP.NE.OR P1, PT, R0.reuse, 0x1, !P3 ;  /* 0x000000010000780c */ /* 0x040fe40005f25670 */
[----:B------:R-:W-:-:S11]  /*0280*/  ISETP.NE.OR P0, PT, R0, 0x3, !P3 ;  /* 0x000000030000780c */ /* 0x000fd60005f05670 */
[----:B------:R-:W-:Y:S05]  /*0290*/  @P1 BRA `(.L_x_5) ;  /* 0x0000000000201947 */ /* 0x000fea0003800000 */
[----:B------:R-:W3:Y:S02]  /*02a0*/  LDCU.64 UR4, c[0x0][0x348] ;  /* 0x00006900ff0477ac */ /* 0x000ee40008000a00 */
[----:B---3--:R-:W-:Y:S02]  /*02b0*/  UIADD3 UR6, UP1, UPT, UR4, 0x80, URZ ;  /* 0x0000008004067890 */ /* 0x008fe4000ff3e0ff */
[----:B------:R-:W-:Y:S02]  /*02c0*/  UIADD3 UR4, UP0, UPT, UR4, 0x180, URZ ;  /* 0x0000018004047890 */ /* 0x000fe4000ff1e0ff */
[----:B------:R-:W-:Y:S02]  /*02d0*/  UIADD3.X UR7, UPT, UPT, URZ, UR5, URZ, UP1, !UPT ;  /* 0x00000005ff077290 */ /* 0x000fe40008ffe4ff */
[----:B------:R-:W-:-:S07]  /*02e0*/  UIADD3.X UR5, UPT, UPT, URZ, UR5, URZ, UP0, !UPT ;  /* 0x00000005ff057290 */ /* 0x000fce00087fe4ff */
[----:B------:R3:W-:Y:S02]  /*02f0*/  UTMACCTL.PF [UR6] ;  /* 0x00000000060079b9 */ /* 0x0007e40008040000 */
[----:B------:R3:W-:Y:S02]  /*0300*/  UTMACCTL.PF [UR4] ;  /* 0x00000000040079b9 */ /* 0x0007e40008040000 */
[----:B---3--:R-:W-:Y:S01]  /*0310*/  NOP ;  /* 0x0000000000007918 */ /* 0x008fe20000000000 */
.L_x_5:
[----:B------:R-:W-:Y:S05]  /*0320*/  BSYNC.RECONVERGENT B0 ;  /* 0x0000000000007941 */ /* 0x000fea0003800200 */
.L_x_4:
[----:B------:R-:W-:Y:S04]  /*0330*/  BSSY.RECONVERGENT B0, `(.L_x_6) ;  /* 0x000000a000007945 */ /* 0x000fe80003800200 */
        /* <DEDUP_REMOVED lines=9> */
.L_x_7:
[----:B------:R-:W-:Y:S05]  /*03d0*/  BSYNC.RECONVERGENT B0 ;  /* 0x0000000000007941 */ /* 0x000fea0003800200 */
.L_x_6:
[----:B------:R-:W3:Y:S01]  /*03e0*/  LDCU.64 UR4, c[0x0][0x888] ;  /* 0x00011100ff0477ac */ /* 0x000ee20008000a00 */
[----:B------:R-:W-:Y:S02]  /*03f0*/  UISETP.EQ.U32.AND UP1, UPT, UR8, URZ, UPT ;  /* 0x000000ff0800728c */ /* 0x000fe4000bf22070 */
[----:B------:R-:W-:Y:S02]  /*0400*/  UPLOP3.LUT UP3, UPT, UPT, UPT, UPT, 0x80, 0x8 ;  /* 0x000000000008789c */ /* 0x000fe40003f6f070 */
[----:B---3--:R-:W-:-:S04]  /*0410*/  UISETP.NE.U32.AND UP0, UPT, UR4, URZ, UPT ;  /* 0x000000ff0400728c */ /* 0x008fc8000bf05070 */
[----:B------:R-:W-:-:S04]  /*0420*/  UISETP.NE.AND.EX UP0, UPT, UR5, URZ, UPT, UP0 ;  /* 0x000000ff0500728c */ /* 0x000fc8000bf05300 */
[----:B------:R-:W-:-:S04]  /*0430*/  UISETP.EQ.OR.EX UP2, UPT, UR9, URZ, !UP0, UP1 ;  /* 0x000000ff0900728c */ /* 0x000fc8000c742710 */
[----:B------:R-:W-:-:S06]  /*0440*/  UP2UR UR4, UPR, URZ, 0x4 ;  /* 0x00000004ff047883 */ /* 0x000fcc0008000000 */
[----:B------:R-:W-:Y:S01]  /*0450*/  MOV R86, UR4 ;  /* 0x0000000400567c02 */ /* 0x000fe20008000f00 */
[----:B------:R-:W-:Y:S06]  /*0460*/  BRA.U !UP2, `(.L_x_8) ;  /* 0x000000010a207547 */ /* 0x000fec000b800000 */
[----:B------:R-:W-:Y:S01]  /*0470*/  UISETP.NE.U32.AND UP1, UPT, UR8, URZ, UPT ;  /* 0x000000ff0800728c */ /* 0x000fe2000bf25070 */
[----:B-----5:R-:W-:Y:S01]  /*0480*/  FSETP.NEU.AND P0, PT, R41, RZ, PT ;  /* 0x000000ff2900720b */ /* 0x020fe20003f0d000 */
[----:B------:R-:W-:Y:S02]  /*0490*/  USEL UR4, URZ, 0xffffffff, UP0 ;  /* 0xffffffffff047887 */ /* 0x000fe40008000000 */
[----:B------:R-:W-:-:S10]  /*04a0*/  UISETP.NE.AND.EX UP1, UPT, UR9, URZ, UPT, UP1 ;  /* 0x000000ff0900728c */ /* 0x000fd4000bf25310 */
[----:B------:R-:W-:Y:S01]  /*04b0*/  VOTEU.ANY UP0, P0 ;  /* 0x0000000000ff7886 */ /* 0x000fe20000000100 */
[----:B------:R-:W-:-:S04]  /*04c0*/  @!UP1 USEL UR4, URZ, 0xffffffff, UP0 ;  /* 0xffffffffff049887 */ /* 0x000fc80008000000 */
[----:B------:R-:W-:-:S04]  /*04d0*/  ULOP3.LUT UR4, UR4, 0x1, URZ, 0xc0, !UPT ;  /* 0x0000000104047892 */ /* 0x000fc8000f8ec0ff */
[----:B------:R-:W-:-:S11]  /*04e0*/  UISETP.NE.U32.AND UP3, UPT, UR4, 0x1, UPT ;  /* 0x000000010400788c */ /* 0x000fd6000bf65070 */
.L_x_8:
[----:B-1----:R-:W1:Y:S01]  /*04f0*/  SHFL.IDX PT, R2, R85, RZ, 0x1f ;  /* 0x00001fff55027589 */ /* 0x002e6200000e0000 */
[----:B------:R-:W-:-:S04]  /*0500*/  UISETP.NE.AND UP0, UPT, UR17, 0x2, UPT ;  /* 0x000000021100788c */ /* 0x000fc8000bf05270 */
[----:B------:R-:W-:Y:S01]  /*0510*/  USEL UR38, URZ, 0x1, UP0 ;  /* 0x00000001ff267887 */ /* 0x000fe20008000000 */
[----:B-1----:R-:W-:-:S13]  /*0520*/  ISETP.NE.AND P0, PT, R2, RZ, PT ;  /* 0x000000ff0200720c */ /* 0x002fda0003f05270 */
[----:B------:R-:W-:Y:S05]  /*0530*/  @P0 BRA `(.L_x_9) ;  /* 0x0000000000580947 */ /* 0x000fea0003800000 */
[----:B------:R-:W1:Y:S01]  /*0540*/  S2UR UR4, SR_CgaCtaId ;  /* 0x00000000000479c3 */ /* 0x000e620000008800 */
[----:B------:R-:W-:Y:S01]  /*0550*/  UMOV UR5, 0x400 ;  /* 0x0000040000057882 */ /* 0x000fe20000000000 */
[----:B------:R-:W-:Y:S01]  /*0560*/  UMOV UR8, 0x1 ;  /* 0x0000000100087882 */ /* 0x000fe20000000000 */
[----:B------:R-:W-:Y:S01]  /*0570*/  UMOV UR6, 0x2 ;  /* 0x0000000200067882 */ /* 0x000fe20000000000 */
[----:B------:R-:W-:-:S04]  /*0580*/  UIADD3 UR8, UPT, UPT, -UR8, 0x100000, URZ ;  /* 0x0010000008087890 */ /* 0x000fc8000fffe1ff */
[----:B------:R-:W-:Y:S02]  /*0590*/  USHF.L.U32 UR9, UR8, 0xb, URZ ;  /* 0x0000000b08097899 */ /* 0x000fe400080006ff */
[----:B------:R-:W-:Y:S02]  /*05a0*/  USHF.L.U32 UR8, UR8, 0x1, URZ ;  /* 0x0000000108087899 */ /* 0x000fe400080006ff */
[----:B------:R-:W-:-:S04]  /*05b0*/  UIADD3 UR6, UPT, UPT, -UR6, 0x100000, URZ ;  /* 0x0010000006067890 */ /* 0x000fc8000fffe1ff */
[----:B------:R-:W-:Y:S02]  /*05c0*/  USHF.L.U32 UR7, UR6, 0xb, URZ ;  /* 0x0000000b06077899 */ /* 0x000fe400080006ff */
[----:B------:R-:W-:Y:S01]  /*05d0*/  USHF.L.U32 UR6, UR6, 0x1, URZ ;  /* 0x0000000106067899 */ /* 0x000fe200080006ff */
[----:B------:R-:W-:Y:S01]  /*05e0*/  ELECT P0, URZ, PT ;  /* 0x0000000000ff782f */ /* 0x000fe20003800000 */
[----:B-1----:R-:W-:Y:S01]  /*05f0*/  ULEA UR4, UR4, UR5, 0x18 ;  /* 0x0000000504047291 */ /* 0x002fe2000f8ec0ff */
[----:B------:R-:W1:Y:S11]  /*0600*/  FENCE.VIEW.ASYNC.S ;  /* 0x00000000000073c6 */ /* 0x000e760000000000 */
[----:B-1----:R1:W3:Y:S01]  /*0610*/  SYNCS.EXCH.64 URZ, [UR4], UR8 ;  /* 0x0000000804ff75b2 */ /* 0x0022e20008000100 */
[----:B------:R1:W4:Y:S01]  /*0620*/  SYNCS.EXCH.64 URZ, [UR4+0x20], UR6 ;  /* 0x0000200604ff75b2 */ /* 0x0003220008000100 */
[----:B------:R1:W1:Y:S01]  /*0630*/  SYNCS.EXCH.64 URZ, [UR4+0x8], UR8 ;  /* 0x0000080804ff75b2 */ /* 0x0002620008000100 */
[----:B------:R1:W1:Y:S01]  /*0640*/  SYNCS.EXCH.64 URZ, [UR4+0x28], UR6 ;  /* 0x0000280604ff75b2 */ /* 0x0002620008000100 */
[----:B------:R1:W1:Y:S01]  /*0650*/  SYNCS.EXCH.64 URZ, [UR4+0x10], UR8 ;  /* 0x0000100804ff75b2 */ /* 0x0002620008000100 */
[----:B------:R1:W1:Y:S01]  /*0660*/  SYNCS.EXCH.64 URZ, [UR4+0x30], UR6 ;  /* 0x0000300604ff75b2 */ /* 0x0002620008000100 */
[----:B------:R1:W1:Y:S01]  /*0670*/  SYNCS.EXCH.64 URZ, [UR4+0x18], UR8 ;  /* 0x0000180804ff75b2 */ /* 0x0002620008000100 */
[----:B------:R1:W1:Y:S01]  /*0680*/  SYNCS.EXCH.64 URZ, [UR4+0x38], UR6 ;  /* 0x0000380604ff75b2 */ /* 0x0002620008000100 */
[----:B------:R-:W-:Y:S01]  /*0690*/  NOP ;  /* 0x0000000000007918 */ /* 0x000fe20000000000 */
.L_x_9:
[----:B------:R-:W2:Y:S01]  /*06a0*/  SHFL.IDX PT, R2, R85, RZ, 0x1f ;  /* 0x00001fff55027589 */ /* 0x000ea200000e0000 */
[----:B------:R-:W-:Y:S01]  /*06b0*/  NOP ;  /* 0x0000000000007918 */ /* 0x000fe20000000000 */
[----:B--2---:R-:W-:-:S13]  /*06c0*/  ISETP.NE.AND P0, PT, R2, 0x1, PT ;  /* 0x000000010200780c */ /* 0x004fda0003f05270 */
[----:B------:R-:W-:Y:S05]  /*06d0*/  @P0 BRA `(.L_x_10) ;  /* 0x0000000000480947 */ /* 0x000fea0003800000 */
[----:B-1----:R-:W1:Y:S01]  /*06e0*/  S2UR UR4, SR_CgaCtaId ;  /* 0x00000000000479c3 */ /* 0x002e620000008800 */
        /* <DEDUP_REMOVED lines=12> */
[----:B-1----:R2:W1:Y:S01]  /*07b0*/  SYNCS.EXCH.64 URZ, [UR4+0x40], UR8 ;  /* 0x0000400804ff75b2 */ /* 0x0024620008000100 */
[----:B------:R2:W1:Y:S01]  /*07c0*/  SYNCS.EXCH.64 URZ, [UR4+0x50], UR6 ;  /* 0x0000500604ff75b2 */ /* 0x0004620008000100 */
[----:B------:R2:W1:Y:S01]  /*07d0*/  SYNCS.EXCH.64 URZ, [UR4+0x48], UR8 ;  /* 0x0000480804ff75b2 */ /* 0x0004620008000100 */
[----:B------:R2:W1:Y:S02]  /*07e0*/  SYNCS.EXCH.64 URZ, [UR4+0x58], UR6 ;  /* 0x0000580604ff75b2 */ /* 0x0004640008000100 */
[----:B--2---:R-:W-:Y:S01]  /*07f0*/  NOP ;  /* 0x0000000000007918 */ /* 0x004fe20000000000 */
.L_x_10:
[----:B------:R-:W2:Y:S01]  /*0800*/  SHFL.IDX PT, R2, R85, RZ, 0x1f ;  /* 0x00001fff55027589 */ /* 0x000ea200000e0000 */
[----:B------:R-:W-:Y:S01]  /*0810*/  NOP ;  /* 0x0000000000007918 */ /* 0x000fe20000000000 */
[----:B--2---:R-:W-:-:S13]  /*0820*/  ISETP.NE.AND P0, PT, R2, 0x3, PT ;  /* 0x000000030200780c */ /* 0x004fda0003f05270 */
[----:B------:R-:W-:Y:S05]  /*0830*/  @P0 BRA `(.L_x_11) ;  /* 0x0000000000300947 */ /* 0x000fea0003800000 */
[----:B-1----:R-:W1:Y:S01]  /*0840*/  S2UR UR6, SR_CgaCtaId ;  /* 0x00000000000679c3 */ /* 0x002e620000008800 */
[----:B------:R-:W-:Y:S01]  /*0850*/  UMOV UR4, 0x400 ;  /* 0x0000040000047882 */ /* 0x000fe20000000000 */
[----:B------:R-:W-:Y:S01]  /*0860*/  UMOV UR5, 0x20 ;  /* 0x0000002000057882 */ /* 0x000fe20000000000 */
[----:B------:R-:W-:Y:S01]  /*0870*/  ELECT P0, URZ, PT ;  /* 0x0000000000ff782f */ /* 0x000fe20003800000 */
[----:B-1----:R-:W-:Y:S02]  /*0880*/  ULEA UR6, UR6, UR4, 0x18 ;  /* 0x0000000406067291 */ /* 0x002fe4000f8ec0ff */
[----:B------:R-:W-:-:S04]  /*0890*/  UIADD3 UR4, UPT, UPT, -UR5, 0x100000, URZ ;  /* 0x0010000005047890 */ /* 0x000fc8000fffe1ff */
[----:B------:R-:W-:Y:S02]  /*08a0*/  USHF.L.U32 UR5, UR4, 0xb, URZ ;  /* 0x0000000b04057899 */ /* 0x000fe400080006ff */
[----:B------:R-:W-:Y:S01]  /*08b0*/  USHF.L.U32 UR4, UR4, 0x1, URZ ;  /* 0x0000000104047899 */ /* 0x000fe200080006ff */
[----:B------:R-:W1:Y:S11]  /*08c0*/  FENCE.VIEW.ASYNC.S ;  /* 0x00000000000073c6 */ /* 0x000e760000000000 */
[----:B-1----:R2:W1:Y:S01]  /*08d0*/  SYNCS.EXCH.64 URZ, [UR6+0x60], UR4 ;  /* 0x0000600406ff75b2 */ /* 0x0024620008000100 */
[----:B------:R2:W1:Y:S02]  /*08e0*/  SYNCS.EXCH.64 URZ, [UR6+0x68], UR4 ;  /* 0x0000680406ff75b2 */ /* 0x0004640008000100 */
[----:B--2---:R-:W-:Y:S01]  /*08f0*/  NOP ;  /* 0x0000000000007918 */ /* 0x004fe20000000000 */
.L_x_11:
[----:B------:R-:W2:Y:S01]  /*0900*/  SHFL.IDX PT, R2, R85, RZ, 0x1f ;  /* 0x00001fff55027589 */ /* 0x000ea200000e0000 */
[----:B------:R-:W-:Y:S01]  /*0910*/  NOP ;  /* 0x0000000000007918 */ /* 0x000fe20000000000 */
[----:B--2---:R-:W-:-:S13]  /*0920*/  ISETP.NE.AND P0, PT, R2, 0x4, PT ;  /* 0x000000040200780c */ /* 0x004fda0003f05270 */
[----:B------:R-:W-:Y:S05]  /*0930*/  @P0 BRA `(.L_x_12) ;  /* 0x00000000004c0947 */ /* 0x000fea0003800000 */
[----:B-1----:R-:W1:Y:S01]  /*0940*/  S2UR UR6, SR_CgaCtaId ;  /* 0x00000000000679c3 */ /* 0x002e620000008800 */
[----:B------:R-:W-:Y:S01]  /*0950*/  UMOV UR4, 0x1e0 ;  /* 0x000001e000047882 */ /* 0x000fe20000000000 */
[----:B------:R-:W-:Y:S01]  /*0960*/  UMOV UR5, 0x400 ;  /* 0x0000040000057882 */ /* 0x000fe20000000000 */
[----:B------:R-:W-:Y:S01]  /*0970*/  USEL UR4, UR4, 0x1a0, UP3 ;  /* 0x000001a004047887 */ /* 0x000fe20009800000 */
[----:B------:R-:W-:Y:S01]  /*0980*/  UMOV UR8, 0x1 ;  /* 0x0000000100087882 */ /* 0x000fe20000000000 */
[----:B------:R-:W-:Y:S01]  /*0990*/  ELECT P0, URZ, PT ;  /* 0x0000000000ff782f */ /* 0x000fe20003800000 */
[----:B------:R-:W-:-:S04]  /*09a0*/  UIADD3 UR8, UPT, UPT, -UR8, 0x100000, URZ ;  /* 0x0010000008087890 */ /* 0x000fc8000fffe1ff */
[----:B------:R-:W-:Y:S02]  /*09b0*/  USHF.L.U32 UR9, UR8, 0xb, URZ ;  /* 0x0000000b08097899 */ /* 0x000fe400080006ff */
[----:B------:R-:W-:Y:S02]  /*09c0*/  USHF.L.U32 UR8, UR8, 0x1, URZ ;  /* 0x0000000108087899 */ /* 0x000fe400080006ff */
[----:B-1----:R-:W-:Y:S02]  /*09d0*/  ULEA UR6, UR6, UR5, 0x18 ;  /* 0x0000000506067291 */ /* 0x002fe4000f8ec0ff */
[----:B------:R-:W-:-:S04]  /*09e0*/  UIADD3 UR4, UPT, UPT, -UR4, 0x100000, URZ ;  /* 0x0010000004047890 */ /* 0x000fc8000fffe1ff */
[----:B------:R-:W-:Y:S02]  /*09f0*/  USHF.L.U32 UR5, UR4, 0xb, URZ ;  /* 0x0000000b04057899 */ /* 0x000fe400080006ff */
[----:B------:R-:W-:Y:S01]  /*0a00*/  USHF.L.U32 UR4, UR4, 0x1, URZ ;  /* 0x0000000104047899 */ /* 0x000fe200080006ff */
[----:B------:R-:W1:Y:S03]  /*0a10*/  FENCE.VIEW.ASYNC.S ;  /* 0x00000000000073c6 */ /* 0x000e660000000000 */
[----:B-1----:R2:W1:Y:S08]  /*0a20*/  SYNCS.EXCH.64 URZ, [UR6+0x70], UR8 ;  /* 0x0000700806ff75b2 */ /* 0x0024700008000100 */
[----:B------:R2:W1:Y:S01]  /*0a30*/  SYNCS.EXCH.64 URZ, [UR6+0x80], UR4 ;  /* 0x0000800406ff75b2 */ /* 0x0004620008000100 */
[----:B------:R2:W1:Y:S01]  /*0a40*/  SYNCS.EXCH.64 URZ, [UR6+0x78], UR8 ;  /* 0x0000780806ff75b2 */ /* 0x0004620008000100 */
[----:B------:R2:W1:Y:S02]  /*0a50*/  SYNCS.EXCH.64 URZ, [UR6+0x88], UR4 ;  /* 0x0000880406ff75b2 */ /* 0x0004640008000100 */
[----:B--2---:R-:W-:Y:S01]  /*0a60*/  NOP ;  /* 0x0000000000007918 */ /* 0x004fe20000000000 */
.L_x_12:
        /* <DEDUP_REMOVED lines=20> */
[----:B------:R2:W1:Y:S01]  /*0bb0*/  SYNCS.EXCH.64 URZ, [UR4+0xb8], UR6 ;  /* 0x0000b80604ff75b2 */ /* 0x0004620008000100 */
[----:B------:R2:W1:Y:S01]  /*0bc0*/  SYNCS.EXCH.64 URZ, [UR4+0xa0], UR8 ;  /* 0x0000a00804ff75b2 */ /* 0x0004620008000100 */
[----:B------:R2:W1:Y:S01]  /*0bd0*/  SYNCS.EXCH.64 URZ, [UR4+0xc0], UR6 ;  /* 0x0000c00604ff75b2 */ /* 0x0004620008000100 */
[----:B------:R2:W1:Y:S01]  /*0be0*/  SYNCS.EXCH.64 URZ, [UR4+0xa8], UR8 ;  /* 0x0000a80804ff75b2 */ /* 0x0004620008000100 */
[----:B------:R2:W1:Y:S02]  /*0bf0*/  SYNCS.EXCH.64 URZ, [UR4+0xc8], UR6 ;  /* 0x0000c80604ff75b2 */ /* 0x0004640008000100 */
[----:B--2---:R-:W-:Y:S01]  /*0c00*/  NOP ;  /* 0x0000000000007918 */ /* 0x004fe20000000000 */
.L_x_13:
[----:B------:R-:W2:Y:S01]  /*0c10*/  SHFL.IDX PT, R2, R85, RZ, 0x1f ;  /* 0x00001fff55027589 */ /* 0x000ea200000e0000 */
[----:B------:R-:W-:Y:S01]  /*0c20*/  NOP ;  /* 0x0000000000007918 */ /* 0x000fe20000000000 */
[----:B--2---:R-:W-:-:S13]  /*0c30*/  ISETP.NE.AND P0, PT, R2, 0x3, PT ;  /* 0x000000030200780c */ /* 0x004fda0003f05270 */
[----:B------:R-:W-:Y:S05]  /*0c40*/  @P0 BRA `(.L_x_14) ;  /* 0x0000000000380947 */ /* 0x000fea0003800000 */
[----:B------:R-:W2:Y:S01]  /*0c50*/  S2UR UR5, SR_CgaCtaId ;  /* 0x00000000000579c3 */ /* 0x000ea20000008800 */
[----:B-1----:R-:W-:Y:S01]  /*0c60*/  UMOV UR4, 0x400 ;  /* 0x0000040000047882 */ /* 0x002fe20000000000 */
[----:B------:R-:W-:Y:S01]  /*0c70*/  UMOV UR6, 0x20 ;  /* 0x0000002000067882 */ /* 0x000fe20000000000 */
[----:B------:R-:W-:Y:S01]  /*0c80*/  ELECT P0, URZ, PT ;  /* 0x0000000000ff782f */ /* 0x000fe20003800000 */
[----:B------:R-:W-:-:S04]  /*0c90*/  UIADD3 UR6, UPT, UPT, -UR6, 0x100000, URZ ;  /* 0x0010000006067890 */ /* 0x000fc8000fffe1ff */
[----:B------:R-:W-:Y:S02]  /*0ca0*/  USHF.L.U32 UR7, UR6, 0xb, URZ ;  /* 0x0000000b06077899 */ /* 0x000fe400080006ff */
[----:B------:R-:W-:Y:S02]  /*0cb0*/  USHF.L.U32 UR6, UR6, 0x1, URZ ;  /* 0x0000000106067899 */ /* 0x000fe400080006ff */
[----:B--2---:R-:W-:Y:S01]  /*0cc0*/  ULEA UR4, UR5, UR4, 0x18 ;  /* 0x0000000405047291 */ /* 0x004fe2000f8ec0ff */
[----:B------:R-:W1:Y:S11]  /*0cd0*/  FENCE.VIEW.ASYNC.S ;  /* 0x00000000000073c6 */ /* 0x000e760000000000 */
[----:B-1----:R2:W1:Y:S01]  /*0ce0*/  SYNCS.EXCH.64 URZ, [UR4+0xd0], UR6 ;  /* 0x0000d00604ff75b2 */ /* 0x0024620008000100 */
[----:B------:R2:W1:Y:S01]  /*0cf0*/  SYNCS.EXCH.64 URZ, [UR4+0xe0], UR6 ;  /* 0x0000e00604ff75b2 */ /* 0x0004620008000100 */
[----:B------:R2:W1:Y:S01]  /*0d00*/  SYNCS.EXCH.64 URZ, [UR4+0xd8], UR6 ;  /* 0x0000d80604ff75b2 */ /* 0x0004620008000100 */
[----:B------:R2:W1:Y:S02]  /*0d10*/  SYNCS.EXCH.64 URZ, [UR4+0xe8], UR6 ;  /* 0x0000e80604ff75b2 */ /* 0x0004640008000100 */
[----:B--2---:R-:W-:Y:S01]  /*0d20*/  NOP ;  /* 0x0000000000007918 */ /* 0x004fe20000000000 */
.L_x_14:
[----:B-1----:R-:W1:Y:S01]  /*0d30*/  LDCU UR4, c[0x0][0x36c] ;  /* 0x00006d80ff0477ac */ /* 0x002e620008000800 */
[----:B------:R-:W-:Y:S01]  /*0d40*/  ISETP.NE.OR P3, PT, R0, 0x2, !P3 ;  /* 0x000000020000780c */ /* 0x000fe20005f65670 */
[----:B------:R-:W-:Y:S01]  /*0d50*/  NOP ;  /* 0x0000000000007918 */ /* 0x000fe20000000000 */
[----:B------:R-:W-:Y:S01]  /*0d60*/  LOP3.LUT R0, R93, 0x1f, RZ, 0xc0, !PT ;  /* 0x0000001f5d007812 */ /* 0x000fe200078ec0ff */
[----:B------:R-:W-:Y:S02]  /*0d70*/  UISETP.NE.AND UP4, UPT, UR17, URZ, UPT ;  /* 0x000000ff1100728c */ /* 0x000fe4000bf85270 */
[----:B-1----:R-:W-:-:S09]  /*0d80*/  UISETP.EQ.U32.AND UP5, UPT, UR4, 0x1, UPT ;  /* 0x000000010400788c */ /* 0x002fd2000bfa2070 */
[----:B------:R-:W-:Y:S05]  /*0d90*/  BRA.U !UP5, `(.L_x_15) ;  /* 0x000000010d087547 */ /* 0x000fea000b800000 */
[----:B---34-:R-:W-:Y:S01]  /*0da0*/  UCGABAR_ARV ;  /* 0x00000000000079c7 */ /* 0x018fe20008000000 */
[----:B------:R-:W-:Y:S05]  /*0db0*/  BRA `(.L_x_16) ;  /* 0x0000000000047947 */ /* 0x000fea0003800000 */
.L_x_15:
[----:B---34-:R-:W-:Y:S01]  /*0dc0*/  NOP ;  /* 0x0000000000007918 */ /* 0x018fe20000000000 */
.L_x_16:
[----:B------:R-:W1:Y:S01]  /*0dd0*/  S2UR UR7, SR_CTAID.X ;  /* 0x00000000000779c3 */ /* 0x000e620000002500 */
[----:B------:R-:W-:-:S05]  /*0de0*/  CS2R.32 R3, SR_CgaSize ;  /* 0x0000000000037805 */ /* 0x000fca0000008a00 */
[----:B------:R-:W-:-:S05]  /*0df0*/  IMAD R3, R3, -0xa0, RZ ;  /* 0xffffff6003037824 */ /* 0x000fca00078e02ff */
[----:B------:R-:W-:-:S14]  /*0e00*/  R2UR UR5, R3 ;  /* 0x00000000030572ca */ /* 0x000fdc00000e0000 */
[----:B------:R-:W2:Y:S01]  /*0e10*/  LDCU UR5, c[0x0][UR5+0x2b0] ;  /* 0x00005600050577ac */ /* 0x000ea20008000800 */
[----:B------:R-:W-:-:S05]  /*0e20*/  CS2R.32 R3, SR_CgaSize ;  /* 0x0000000000037805 */ /* 0x000fca0000008a00 */
[----:B------:R-:W-:-:S05]  /*0e30*/  IMAD R3, R3, -0xa0, RZ ;  /* 0xffffff6003037824 */ /* 0x000fca00078e02ff */
[----:B------:R-:W-:-:S14]  /*0e40*/  R2UR UR4, R3 ;  /* 0x00000000030472ca */ /* 0x000fdc00000e0000 */
[----:B------:R-:W3:Y:S01]  /*0e50*/  LDCU UR4, c[0x0][UR4+0x2b4] ;  /* 0x00005680040477ac */ /* 0x000ee20008000800 */
[----:B------:R-:W4:Y:S01]  /*0e60*/  S2UR UR8, SR_CTAID.Y ;  /* 0x00000000000879c3 */ /* 0x000f220000002600 */
[----:B------:R-:W3:Y:S01]  /*0e70*/  LDCU UR21, c[0x0][0xb24] ;  /* 0x00016480ff1577ac */ /* 0x000ee20008000800 */
[----:B------:R-:W-:-:S05]  /*0e80*/  CS2R.32 R3, SR_CgaSize ;  /* 0x0000000000037805 */ /* 0x000fca0000008a00 */
[----:B------:R-:W-:-:S05]  /*0e90*/  IMAD R3, R3, -0xa0, RZ ;  /* 0xffffff6003037824 */ /* 0x000fca00078e02ff */
[----:B------:R-:W-:-:S14]  /*0ea0*/  R2UR UR62, R3 ;  /* 0x00000000033e72ca */ /* 0x000fdc00000e0000 */
[----:B------:R-:W4:Y:S01]  /*0eb0*/  LDCU UR62, c[0x0][UR62+0x2a0] ;  /* 0x000054003e3e77ac */ /* 0x000f220008000800 */
[----:B------:R-:W4:Y:S01]  /*0ec0*/  S2UR UR9, SR_CgaCtaId ;  /* 0x00000000000979c3 */ /* 0x000f220000008800 */
[----:B------:R-:W-:-:S05]  /*0ed0*/  CS2R.32 R3, SR_CgaSize ;  /* 0x0000000000037805 */ /* 0x000fca0000008a00 */
[----:B------:R-:W-:-:S05]  /*0ee0*/  IMAD R3, R3, -0xa0, RZ ;  /* 0xffffff6003037824 */ /* 0x000fca00078e02ff */
[----:B------:R-:W-:-:S14]  /*0ef0*/  R2UR UR59, R3 ;  /* 0x00000000033b72ca */ /* 0x000fdc00000e0000 */
[----:B------:R-:W4:Y:S01]  /*0f00*/  LDCU UR59, c[0x0][UR59+0x2a4] ;  /* 0x000054803b3b77ac */ /* 0x000f220008000800 */
[----:B------:R-:W4:Y:S01]  /*0f10*/  LDCU UR42, c[0x0][0xb24] ;  /* 0x00016480ff2a77ac */ /* 0x000f220008000800 */
[----:B-1----:R-:W-:Y:S01]  /*0f20*/  I2FP.F32.U32 R3, UR7 ;  /* 0x0000000700037c45 */ /* 0x002fe20008201000 */
[----:B------:R-:W1:Y:S01]  /*0f30*/  S2UR UR36, SR_CTAID.Z ;  /* 0x00000000002479c3 */ /* 0x000e620000002700 */
[----:B------:R-:W1:Y:S03]  /*0f40*/  LDCU UR27, c[0x0][0xb30] ;  /* 0x00016600ff1b77ac */ /* 0x000e660008000800 */
[----:B--2---:R-:W-:Y:S01]  /*0f50*/  FMUL R3, R3, UR5 ;  /* 0x0000000503037c20 */ /* 0x004fe20008400000 */
[----:B---3--:R-:W-:Y:S01]  /*0f60*/  UISETP.GE.AND UP2, UPT, UR21, 0x1, UPT ;  /* 0x000000011500788c */ /* 0x008fe2000bf46270 */
[----:B----4-:R-:W-:Y:S01]  /*0f70*/  I2FP.F32.U32 R2, UR8 ;  /* 0x0000000800027c45 */ /* 0x010fe20008201000 */
[----:B------:R-:W-:Y:S01]  /*0f80*/  UMOV UR16, UR7 ;  /* 0x0000000700107c82 */ /* 0x000fe20008000000 */
[----:B------:R-:W-:-:S02]  /*0f90*/  UMOV UR20, UR8 ;  /* 0x0000000800147c82 */ /* 0x000fc40008000000 */
[----:B------:R-:W2:Y:S01]  /*0fa0*/  F2I.U32.TRUNC.NTZ R3, R3 ;  /* 0x0000000300037305 */ /* 0x000ea2000020f000 */
[----:B------:R-:W-:Y:S01]  /*0fb0*/  FMUL R2, R2, UR4 ;  /* 0x0000000402027c20 */ /* 0x000fe20008400000 */
[----:B------:R-:W-:-:S06]  /*0fc0*/  USHF.L.U32 UR28, UR9, 0xa, URZ ;  /* 0x0000000a091c7899 */ /* 0x000fcc00080006ff */
[----:B------:R-:W3:Y:S01]  /*0fd0*/  F2I.U32.TRUNC.NTZ R2, R2 ;  /* 0x0000000200027305 */ /* 0x000ee2000020f000 */
[----:B--2---:R-:W-:Y:S02]  /*0fe0*/  R2UR UR4, R3 ;  /* 0x00000000030472ca */ /* 0x004fe400000e0000 */
[----:B---3--:R-:W-:Y:S02]  /*0ff0*/  R2UR UR6, R2 ;  /* 0x00000000020672ca */ /* 0x008fe400000e0000 */
[----:B------:R-:W-:-:S09]  /*1000*/  PRMT R2, RZ, 0x7610, R2 ;  /* 0x00007610ff027816 */ /* 0x000fd20000000002 */
[----:B------:R-:W-:-:S04]  /*1010*/  UIADD3 UR5, UPT, UPT, -UR4, URZ, URZ ;  /* 0x000000ff04057290 */ /* 0x000fc8000fffe1ff */
[----:B------:R-:W-:Y:S02]  /*1020*/  UIMAD UR62, UR62, UR5, UR7 ;  /* 0x000000053e3e72a4 */ /* 0x000fe4000f8e0207 */
[----:B------:R-:W-:-:S04]  /*1030*/  UIADD3 UR4, UPT, UPT, -UR6, URZ, URZ ;  /* 0x000000ff06047290 */ /* 0x000fc8000fffe1ff */
[----:B------:R-:W-:Y:S01]  /*1040*/  UIMAD UR59, UR59, UR4, UR8 ;  /* 0x000000043b3b72a4 */ /* 0x000fe2000f8e0208 */
[----:B-1----:R-:W-:Y:S11]  /*1050*/  BRA.U UP4, `(.L_x_17) ;  /* 0x0000000104247547 */ /* 0x002ff6000b800000 */
[----:B------:R-:W-:Y:S02]  /*1060*/  UISETP.NE.AND UP0, UPT, UR59, URZ, UPT ;  /* 0x000000ff3b00728c */ /* 0x000fe4000bf05270 */
[----:B------:R-:W-:Y:S02]  /*1070*/  UISETP.NE.AND UP1, UPT, UR59, 0x1, UPT ;  /* 0x000000013b00788c */ /* 0x000fe4000bf25270 */
[----:B------:R-:W-:Y:S02]  /*1080*/  UISETP.EQ.OR UP0, UPT, UR62, URZ, !UP0 ;  /* 0x000000ff3e00728c */ /* 0x000fe4000c702670 */
[----:B------:R-:W-:Y:S02]  /*1090*/  USEL UR4, URZ, 0x2, UP1 ;  /* 0x00000002ff047887 */ /* 0x000fe40008800000 */
[----:B------:R-:W-:Y:S02]  /*10a0*/  USEL UR5, URZ, 0x1, !UP0 ;  /* 0x00000001ff057887 */ /* 0x000fe4000c000000 */
[----:B------:R-:W-:-:S04]  /*10b0*/  UISETP.NE.AND UP0, UPT, UR62, URZ, UPT ;  /* 0x000000ff3e00728c */ /* 0x000fc8000bf05270 */
[----:B------:R-:W-:-:S04]  /*10c0*/  USEL UR4, UR4, 0x2, UP0 ;  /* 0x0000000204047887 */ /* 0x000fc80008000000 */
[----:B------:R-:W-:-:S06]  /*10d0*/  UIADD3 UR4, UPT, UPT, UR5, UR4, URZ ;  /* 0x0000000405047290 */ /* 0x000fcc000fffe0ff */
[----:B------:R-:W-:Y:S02]  /*10e0*/  MOV R2, UR4 ;  /* 0x0000000400027c02 */ /* 0x000fe40008000f00 */
.L_x_17:
[----:B------:R-:W-:Y:S05]  /*10f0*/  BRA.U !UP2, `(.L_x_18) ;  /* 0x000000010ad47547 */ /* 0x000fea000b800000 */
[----:B------:R-:W1:Y:S01]  /*1100*/  LDCU.128 UR12, c[0x0][0xb10] ;  /* 0x00016200ff0c77ac */ /* 0x000e620008000c00 */
[----:B------:R-:W2:Y:S01]  /*1110*/  LDCU UR6, c[0x0][0x370] ;  /* 0x00006e00ff0677ac */ /* 0x000ea20008000800 */
[----:B------:R-:W3:Y:S01]  /*1120*/  LDCU UR5, c[0x0][0x374] ;  /* 0x00006e80ff0577ac */ /* 0x000ee20008000800 */
[----:B------:R-:W4:Y:S01]  /*1130*/  LDCU UR26, c[0x0][0xb0c] ;  /* 0x00016180ff1a77ac */ /* 0x000f220008000800 */
[----:B------:R-:W4:Y:S01]  /*1140*/  LDCU UR4, c[0x0][0xb20] ;  /* 0x00016400ff0477ac */ /* 0x000f220008000800 */
[----:B------:R-:W4:Y:S01]  /*1150*/  LDCU.64 UR8, c[0x0][0xb28] ;  /* 0x00016500ff0877ac */ /* 0x000f220008000a00 */
[----:B-1----:R-:W-:Y:S02]  /*1160*/  UISETP.NE.AND UP0, UPT, UR14, 0x1, UPT ;  /* 0x000000010e00788c */ /* 0x002fe4000bf05270 */
[----:B---3--:R-:W-:Y:S02]  /*1170*/  UIMAD.WIDE.U32 UR10, UR5, UR15, URZ ;  /* 0x0000000f050a72a5 */ /* 0x008fe4000f8e00ff */
[----:B--2---:R-:W-:-:S02]  /*1180*/  UIMAD.WIDE.U32 UR22, UR6, UR12, URZ ;  /* 0x0000000c061672a5 */ /* 0x004fc4000f8e00ff */
[----:B----4-:R-:W-:Y:S02]  /*1190*/  UISETP.NE.AND UP1, UPT, UR26, 0x1, UPT ;  /* 0x000000011a00788c */ /* 0x010fe4000bf25270 */
[----:B------:R-:W-:Y:S01]  /*11a0*/  UISETP.NE.AND UP2, UPT, UR21, 0x1, UPT ;  /* 0x000000011500788c */ /* 0x000fe2000bf45270 */
[----:B------:R-:W-:Y:S02]  /*11b0*/  UMOV UR10, UR11 ;  /* 0x0000000b000a7c82 */ /* 0x000fe40008000000 */
[----:B------:R-:W-:Y:S01]  /*11c0*/  UMOV UR22, UR23 ;  /* 0x0000001700167c82 */ /* 0x000fe20008000000 */
[----:B------:R-:W-:Y:S02]  /*11d0*/  @UP0 USHF.R.U32.HI UR5, URZ, UR4, UR10 ;  /* 0x00000004ff050299 */ /* 0x000fe4000801160a */
[----:B------:R-:W-:Y:S02]  /*11e0*/  UIMAD.WIDE.U32 UR24, UR20, UR15, URZ ;  /* 0x0000000f141872a5 */ /* 0x000fe4000f8e00ff */
[----:B------:R-:W-:-:S02]  /*11f0*/  UIMAD.WIDE.U32 UR10, UR5, UR8, URZ ;  /* 0x00000008050a72a5 */ /* 0x000fc4000f8e00ff */
[----:B------:R-:W-:Y:S02]  /*1200*/  @UP1 USHF.R.U32.HI UR6, URZ, UR13, UR22 ;  /* 0x0000000dff061299 */ /* 0x000fe40008011616 */
[----:B------:R-:W-:Y:S02]  /*1210*/  UIMAD.WIDE.U32 UR18, UR16, UR12, URZ ;  /* 0x0000000c101272a5 */ /* 0x000fe4000f8e00ff */
[----:B------:R-:W-:Y:S01]  /*1220*/  UIMAD.WIDE.U32 UR22, UR6, UR8, URZ ;  /* 0x00000008061672a5 */ /* 0x000fe2000f8e00ff */
[----:B------:R-:W-:Y:S01]  /*1230*/  UMOV UR24, UR25 ;  /* 0x0000001900187c82 */ /* 0x000fe20008000000 */
[----:B------:R-:W-:Y:S01]  /*1240*/  UMOV UR10, UR11 ;  /* 0x0000000b000a7c82 */ /* 0x000fe20008000000 */
[----:B------:R-:W-:Y:S02]  /*1250*/  USHF.R.U32.HI UR24, URZ, UR4, UR24 ;  /* 0x00000004ff187299 */ /* 0x000fe40008011618 */
[----:B------:R-:W-:Y:S02]  /*1260*/  @UP2 USHF.R.U32.HI UR5, URZ, UR9, UR10 ;  /* 0x00000009ff052299 */ /* 0x000fe4000801160a */
[----:B------:R-:W-:Y:S01]  /*1270*/  UMOV UR7, UR23 ;  /* 0x0000001700077c82 */ /* 0x000fe20008000000 */
[----:B------:R-:W-:Y:S01]  /*1280*/  UMOV UR18, UR19 ;  /* 0x0000001300127c82 */ /* 0x000fe20008000000 */
[----:B------:R-:W-:-:S02]  /*1290*/  @UP2 USHF.R.U32.HI UR6, URZ, UR9, UR7 ;  /* 0x00000009ff062299 */ /* 0x000fc40008011607 */
[----:B------:R-:W-:Y:S02]  /*12a0*/  USHF.R.U32.HI UR13, URZ, UR13, UR18 ;  /* 0x0000000dff0d7299 */ /* 0x000fe40008011612 */
[----:B------:R-:W-:Y:S02]  /*12b0*/  USEL UR4, UR20, UR24, !UP0 ;  /* 0x0000001814047287 */ /* 0x000fe4000c000000 */
[----:B------:R-:W-:Y:S02]  /*12c0*/  UIMAD UR7, UR5, UR21, URZ ;  /* 0x00000015050772a4 */ /* 0x000fe4000f8e02ff */
[----:B------:R-:W-:Y:S02]  /*12d0*/  USEL UR5, UR16, UR13, !UP1 ;  /* 0x0000000d10057287 */ /* 0x000fe4000c800000 */
[----:B------:R-:W-:Y:S02]  /*12e0*/  UIMAD UR12, UR6, UR21, URZ ;  /* 0x00000015060c72a4 */ /* 0x000fe4000f8e02ff */
[----:B------:R-:W-:-:S02]  /*12f0*/  UISETP.GE.AND UP0, UPT, UR4, UR7, UPT ;  /* 0x000000070400728c */ /* 0x000fc4000bf06270 */
[----:B------:R-:W-:Y:S02]  /*1300*/  UIMAD.WIDE.U32 UR10, UR4, UR8, URZ ;  /* 0x00000008040a72a5 */ /* 0x000fe4000f8e00ff */
[----:B------:R-:W-:Y:S02]  /*1310*/  UISETP.GE.OR UP0, UPT, UR5, UR12, UP0 ;  /* 0x0000000c0500728c */ /* 0x000fe40008706670 */
[----:B------:R-:W-:Y:S02]  /*1320*/  UIMAD.WIDE.U32 UR12, UR5, UR8, URZ ;  /* 0x00000008050c72a5 */ /* 0x000fe4000f8e00ff */
[----:B------:R-:W-:Y:S01]  /*1330*/  UIADD3 UR10, UPT, UPT, -UR4, URZ, URZ ;  /* 0x000000ff040a7290 */ /* 0x000fe2000fffe1ff */
[----:B------:R-:W-:Y:S01]  /*1340*/  UMOV UR8, UR11 ;  /* 0x0000000b00087c82 */ /* 0x000fe20008000000 */
[----:B------:R-:W-:Y:S02]  /*1350*/  UIADD3 UR11, UPT, UPT, -UR5, URZ, URZ ;  /* 0x000000ff050b7290 */ /* 0x000fe4000fffe1ff */
[----:B------:R-:W-:-:S03]  /*1360*/  USHF.R.U32.HI UR8, URZ, UR9, UR8 ;  /* 0x00000009ff087299 */ /* 0x000fc60008011608 */
[----:B------:R-:W-:Y:S01]  /*1370*/  @!UP0 UMOV UR7, UR13 ;  /* 0x0000000d00078c82 */ /* 0x000fe20008000000 */
[----:B------:R-:W-:Y:S02]  /*1380*/  UIMAD UR20, UR14, UR10, UR20 ;  /* 0x0000000a0e1472a4 */ /* 0x000fe4000f8e0214 */
[----:B------:R-:W-:Y:S02]  /*1390*/  USEL UR8, UR4, UR8, !UP2 ;  /* 0x0000000804087287 */ /* 0x000fe4000d000000 */
[----:B------:R-:W-:Y:S02]  /*13a0*/  @!UP0 USHF.R.U32.HI UR7, URZ, UR9, UR7 ;  /* 0x00000009ff078299 */ /* 0x000fe40008011607 */
[----:B------:R-:W-:Y:S02]  /*13b0*/  UIADD3 UR9, UPT, UPT, -UR8, URZ, URZ ;  /* 0x000000ff08097290 */ /* 0x000fe4000fffe1ff */
[----:B------:R-:W-:Y:S02]  /*13c0*/  @!UP0 USEL UR7, UR5, UR7, !UP2 ;  /* 0x0000000705078287 */ /* 0x000fe4000d000000 */
[----:B------:R-:W-:-:S02]  /*13d0*/  UIMAD UR9, UR21, UR9, UR4 ;  /* 0x00000009150972a4 */ /* 0x000fc4000f8e0204 */
[----:B------:R-:W-:Y:S02]  /*13e0*/  @!UP0 UIADD3 UR8, UPT, UPT, UR8, -UR7, URZ ;  /* 0x8000000708088290 */ /* 0x000fe4000fffe0ff */
[----:B------:R-:W-:Y:S02]  /*13f0*/  @!UP0 UIMAD UR6, UR9, UR6, UR7 ;  /* 0x00000006090682a4 */ /* 0x000fe4000f8e0207 */
[----:B------:R-:W-:Y:S02]  /*1400*/  @!UP0 UIMAD UR4, UR8, UR21, UR5 ;  /* 0x00000015080482a4 */ /* 0x000fe4000f8e0205 */
[----:B------:R-:W-:Y:S02]  /*1410*/  UIMAD UR16, UR26, UR11, UR16 ;  /* 0x0000000b1a1072a4 */ /* 0x000fe4000f8e0210 */
[----:B------:R-:W-:Y:S01]  /*1420*/  UIMAD UR20, UR4, UR14, UR20 ;  /* 0x0000000e041472a4 */ /* 0x000fe2000f8e0214 */
[----:B------:R-:W-:Y:S02]  /*1430*/  @!UP0 UMOV UR5, UR6 ;  /* 0x0000000600058c82 */ /* 0x000fe40008000000 */
[----:B------:R-:W-:-:S12]  /*1440*/  UIMAD UR16, UR5, UR26, UR16 ;  /* 0x0000001a051072a4 */ /* 0x000fd8000f8e0210 */
.L_x_18:
[----:B------:R-:W-:Y:S02]  /*1450*/  UISETP.NE.AND UP1, UPT, UR27, 0x1, UPT ;  /* 0x000000011b00788c */ /* 0x000fe4000bf25270 */
[----:B------:R-:W-:Y:S02]  /*1460*/  UISETP.NE.AND UP0, UPT, UR17, 0x2, UPT ;  /* 0x000000021100788c */ /* 0x000fe4000bf05270 */
[----:B------:R-:W-:-:S05]  /*1470*/  ULOP3.LUT UR28, UR28, 0x400, URZ, 0xc0, !UPT ;  /* 0x000004001c1c7892 */ /* 0x000fca000f8ec0ff */
[----:B------:R-:W-:Y:S07]  /*1480*/  BRA.U UP1, `(.L_x_19) ;  /* 0x0000000101447547 */ /* 0x000fee000b800000 */
[----:B------:R-:W1:Y:S01]  /*1490*/  LDCU.128 UR8, c[0x0][0xb10] ;  /* 0x00016200ff0877ac */ /* 0x000e620008000c00 */
[----:B------:R-:W2:Y:S01]  /*14a0*/  LDCU UR12, c[0x0][0xb0c] ;  /* 0x00016180ff0c77ac */ /* 0x000ea20008000800 */
[----:B------:R-:W3:Y:S01]  /*14b0*/  LDCU UR13, c[0x0][0xb20] ;  /* 0x00016400ff0d77ac */ /* 0x000ee20008000800 */
[----:B-1----:R-:W-:Y:S02]  /*14c0*/  UIMAD.WIDE.U32 UR6, UR16, UR8, URZ ;  /* 0x00000008100672a5 */ /* 0x002fe4000f8e00ff */
[----:B------:R-:W-:Y:S02]  /*14d0*/  UIMAD.WIDE.U32 UR4, UR20, UR11, URZ ;  /* 0x0000000b140472a5 */ /* 0x000fe4000f8e00ff */
[----:B--2---:R-:W-:Y:S02]  /*14e0*/  UISETP.NE.AND UP2, UPT, UR12, 0x1, UPT ;  /* 0x000000010c00788c */ /* 0x004fe4000bf45270 */
[----:B------:R-:W-:Y:S01]  /*14f0*/  UISETP.NE.AND UP1, UPT, UR10, 0x1, UPT ;  /* 0x000000010a00788c */ /* 0x000fe2000bf25270 */
[----:B------:R-:W-:-:S02]  /*1500*/  UMOV UR6, UR7 ;  /* 0x0000000700067c82 */ /* 0x000fc40008000000 */
[----:B------:R-:W-:Y:S01]  /*1510*/  UMOV UR4, UR5 ;  /* 0x0000000500047c82 */ /* 0x000fe20008000000 */
[----:B------:R-:W-:Y:S02]  /*1520*/  USHF.R.U32.HI UR6, URZ, UR9, UR6 ;  /* 0x00000009ff067299 */ /* 0x000fe40008011606 */
[----:B---3--:R-:W-:Y:S02]  /*1530*/  USHF.R.U32.HI UR4, URZ, UR13, UR4 ;  /* 0x0000000dff047299 */ /* 0x008fe40008011604 */
[----:B------:R-:W-:Y:S02]  /*1540*/  USEL UR5, UR16, UR6, !UP2 ;  /* 0x0000000610057287 */ /* 0x000fe4000d000000 */
[----:B------:R-:W-:-:S04]  /*1550*/  USEL UR4, UR20, UR4, !UP1 ;  /* 0x0000000414047287 */ /* 0x000fc8000c800000 */
[----:B------:R-:W-:Y:S02]  /*1560*/  UIADD3 UR6, UPT, UPT, UR5, -UR4, URZ ;  /* 0x8000000405067290 */ /* 0x000fe4000fffe0ff */
[----:B------:R-:W-:Y:S02]  /*1570*/  UIADD3 UR4, UPT, UPT, -UR5, UR4, URZ ;  /* 0x0000000405047290 */ /* 0x000fe4000fffe1ff */
[----:B------:R-:W-:Y:S02]  /*1580*/  UIMAD UR20, UR6, UR10, UR20 ;  /* 0x0000000a061472a4 */ /* 0x000fe4000f8e0214 */
[----:B------:R-:W-:-:S12]  /*1590*/  UIMAD UR16, UR4, UR12, UR16 ;  /* 0x0000000c041072a4 */ /* 0x000fd8000f8e0210 */
.L_x_19:
[----:B------:R-:W-:Y:S05]  /*15a0*/  BRA.U !UP5, `(.L_x_20) ;  /* 0x000000010d0c7547 */ /* 0x000fea000b800000 */
[----:B------:R-:W-:Y:S01]  /*15b0*/  UCGABAR_WAIT ;  /* 0x0000000000007dc7 */ /* 0x000fe20008000000 */
[----:B------:R-:W-:Y:S01]  /*15c0*/  CCTL.IVALL ;  /* 0x00000000ff00798f */ /* 0x000fe20002000000 */
[----:B------:R-:W-:Y:S05]  /*15d0*/  BRA `(.L_x_21) ;  /* 0x0000000000047947 */ /* 0x000fea0003800000 */
.L_x_20:
[----:B------:R-:W-:Y:S06]  /*15e0*/  BAR.SYNC.DEFER_BLOCKING 0x0 ;  /* 0x0000000000007b1d */ /* 0x000fec0000010000 */
.L_x_21:
[----:B------:R-:W-:Y:S05]  /*15f0*/  BRA.U UP0, `(.L_x_22) ;  /* 0x0000001100b47547 */ /* 0x000fea000b800000 */
[----:B------:R-:W1:Y:S01]  /*1600*/  LDCU UR6, c[0x0][0x38c] ;  /* 0x00007180ff0677ac */ /* 0x000e620008000800 */
[----:B------:R-:W2:Y:S01]  /*1610*/  S2UR UR8, SR_CgaCtaId ;  /* 0x00000000000879c3 */ /* 0x000ea20000008800 */
[----:B------:R-:W-:Y:S01]  /*1620*/  PLOP3.LUT P1, PT, PT, PT, UP3, 0x80, 0x8 ;  /* 0x000000000008781c */ /* 0x000fe20003f2f038 */
[----:B------:R-:W-:Y:S01]  /*1630*/  IMAD.MOV.U32 R12, RZ, RZ, 0x1 ;  /* 0x00000001ff0c7424 */ /* 0x000fe200078e00ff */
[----:B------:R-:W-:Y:S01]  /*1640*/  UMOV UR7, 0x400 ;  /* 0x0000040000077882 */ /* 0x000fe20000000000 */
[----:B------:R-:W-:Y:S01]  /*1650*/  UISETP.NE.AND UP1, UPT, UR17, URZ, UPT ;  /* 0x000000ff1100728c */ /* 0x000fe2000bf25270 */
[----:B------:R-:W-:Y:S02]  /*1660*/  ISETP.EQ.OR P2, PT, R0, RZ, P3 ;  /* 0x000000ff0000720c */ /* 0x000fe40001f42670 */
[----:B------:R-:W-:Y:S02]  /*1670*/  CS2R R10, SRZ ;  /* 0x00000000000a7805 */ /* 0x000fe4000001ff00 */
[----:B------:R-:W-:Y:S01]  /*1680*/  PLOP3.LUT P1, PT, P1, PT, PT, 0x8, 0x80 ;  /* 0x000000000080781c */ /* 0x000fe20000f2e170 */
[----:B------:R-:W-:Y:S01]  /*1690*/  IMAD.MOV.U32 R9, RZ, RZ, RZ ;  /* 0x000000ffff097224 */ /* 0x000fe200078e00ff */
[----:B------:R-:W3:Y:S01]  /*16a0*/  LDCU UR40, c[0x0][0x370] ;  /* 0x00006e00ff2877ac */ /* 0x000ee20008000800 */
[----:B------:R-:W-:Y:S01]  /*16b0*/  IMAD.MOV.U32 R8, RZ, RZ, 0x1 ;  /* 0x00000001ff087424 */ /* 0x000fe200078e00ff */
[----:B------:R-:W4:Y:S01]  /*16c0*/  LDCU.64 UR26, c[0x0][0x348] ;  /* 0x00006900ff1a77ac */ /* 0x000f220008000a00 */
[----:B-1----:R-:W-:-:S02]  /*16d0*/  UIADD3 UR5, UPT, UPT, UR6, 0x1f, URZ ;  /* 0x0000001f06057890 */ /* 0x002fc4000fffe0ff */
[----:B------:R-:W-:Y:S02]  /*16e0*/  USHF.R.U32.HI UR45, URZ, 0x5, UR28 ;  /* 0x00000005ff2d7899 */ /* 0x000fe4000801161c */
[----:B------:R-:W-:Y:S02]  /*16f0*/  USHF.R.S32.HI UR4, URZ, 0x1f, UR5 ;  /* 0x0000001fff047899 */ /* 0x000fe40008011405 */
[----:B------:R-:W-:Y:S02]  /*1700*/  UIADD3 UR46, UPT, UPT, UR6, 0x3e, URZ ;  /* 0x0000003e062e7890 */ /* 0x000fe4000fffe0ff */
[----:B------:R-:W-:Y:S02]  /*1710*/  ULEA.HI UR4, UR4, UR5, URZ, 0x5 ;  /* 0x0000000504047291 */ /* 0x000fe4000f8f28ff */
[----:B--2---:R-:W-:Y:S02]  /*1720*/  ULEA UR7, UR8, UR7, 0x18 ;  /* 0x0000000708077291 */ /* 0x004fe4000f8ec0ff */
[----:B------:R-:W-:-:S02]  /*1730*/  USHF.R.S32.HI UR43, URZ, 0x5, UR4 ;  /* 0x00000005ff2b7899 */ /* 0x000fc40008011404 */
[----:B------:R-:W-:Y:S02]  /*1740*/  UIADD3 UR4, UPT, UPT, UR6, -0x1, URZ ;  /* 0xffffffff06047890 */ /* 0x000fe4000fffe0ff */
[----:B------:R-:W-:Y:S02]  /*1750*/  UISETP.LT.U32.AND UP0, UPT, UR43, 0x4, UPT ;  /* 0x000000042b00788c */ /* 0x000fe4000bf01070 */
[----:B------:R-:W-:Y:S02]  /*1760*/  UISETP.GE.U32.AND UP2, UPT, UR4, -0x3f, UPT ;  /* 0xffffffc10400788c */ /* 0x000fe4000bf46070 */
[----:B------:R-:W-:Y:S01]  /*1770*/  USEL UR41, UR43, 0x4, UP0 ;  /* 0x000000042b297887 */ /* 0x000fe20008000000 */
[----:B------:R-:W1:Y:S03]  /*1780*/  LDCU UR39, c[0x0][0x374] ;  /* 0x00006e80ff2777ac */ /* 0x000e660008000800 */
[----:B------:R-:W-:-:S02]  /*1790*/  UIADD3 UR21, UPT, UPT, UR41, -0x1, URZ ;  /* 0xffffffff29157890 */ /* 0x000fc4000fffe0ff */
[----:B------:R-:W-:-:S03]  /*17a0*/  USEL UR24, UR38, 0x2, UP1 ;  /* 0x0000000226187887 */ /* 0x000fc60008800000 */
[----:B------:R-:W-:Y:S02]  /*17b0*/  @UP2 UIADD3 UR21, UPT, UPT, UR41, URZ, URZ ;  /* 0x000000ff29152290 */ /* 0x000fe4000fffe0ff */
[----:B------:R-:W-:Y:S02]  /*17c0*/  UIADD3 UR29, UPT, UPT, UR7, 0x4400, UR28 ;  /* 0x00004400071d7890 */ /* 0x000fe4000fffe01c */
[----:B------:R-:W-:Y:S02]  /*17d0*/  UIADD3 UR44, UPT, UPT, UR43, -UR41, URZ ;  /* 0x800000292b2c7290 */ /* 0x000fe4000fffe0ff */
[----:B------:R-:W-:Y:S01]  /*17e0*/  UIADD3 UR21, UPT, UPT, UR21, 0x1, URZ ;  /* 0x0000000115157890 */ /* 0x000fe2000fffe0ff */
[----:B---34-:R-:W-:-:S11]  /*17f0*/  UMOV UR5, URZ ;  /* 0x000000ff00057c82 */ /* 0x018fd60008000000 */
.L_x_42:
[----:B------:R-:W2:Y:S02]  /*1800*/  S2UR UR4, SR_CgaCtaId ;  /* 0x00000000000479c3 */ /* 0x000ea40000008800 */
[----:B--2---:R-:W-:-:S09]  /*1810*/  UISETP.NE.AND UP0, UPT, UR4, URZ, UPT ;  /* 0x000000ff0400728c */ /* 0x004fd2000bf05270 */
[----:B-1----:R-:W-:Y:S05]  /*1820*/  BRA.U UP0, `(.L_x_23) ;  /* 0x0000000100287547 */ /* 0x002fea000b800000 */
[----:B------:R-:W-:Y:S02]  /*1830*/  LEA R0, R9, UR7, 0x3 ;  /* 0x0000000709007c11 */ /* 0x000fe4000f8e18ff */
[----:B------:R-:W-:-:S04]  /*1840*/  SHF.L.U32 R3, R8, 0x1f, RZ ;  /* 0x0000001f08037819 */ /* 0x000fc800000006ff */
[----:B------:R-:W2:Y:S02]  /*1850*/  SYNCS.PHASECHK.TRANS64.TRYWAIT P0, [R0+URZ+0xe0], R3 ;  /* 0x0000e003000075a7 */ /* 0x000ea400080011ff */
[----:B--2---:R-:W-:Y:S05]  /*1860*/  @!P0 BRA `(.L_x_24) ;  /* 0x0000005c009c8947 */ /* 0x004fea0003800000 */
.L_x_112:
[----:B------:R3:W-:Y:S01]  /*1870*/  SYNCS.ARRIVE.TRANS64.A1T0 RZ, [R0+URZ+0xd0], RZ ;  /* 0x0000d0ff00ff79a7 */ /* 0x0007e200081000ff */
[----:B------:R-:W-:-:S05]  /*1880*/  VIADD R9, R9, 0x1 ;  /* 0x0000000109097836 */ /* 0x000fca0000000000 */
[----:B------:R-:W-:-:S04]  /*1890*/  ISETP.NE.AND P0, PT, R9, 0x2, PT ;  /* 0x000000020900780c */ /* 0x000fc80003f05270 */
[----:B--2---:R-:W-:Y:S02]  /*18a0*/  SEL R3, RZ, 0x1, P0 ;  /* 0x00000001ff037807 */ /* 0x004fe40000000000 */
[----:B------:R-:W-:Y:S02]  /*18b0*/  SEL R9, R9, RZ, P0 ;  /* 0x000000ff09097207 */ /* 0x000fe40000000000 */
[----:B------:R-:W-:-:S07]  /*18c0*/  LOP3.LUT R8, R8, R3, RZ, 0x3c, !PT ;  /* 0x0000000308087212 */ /* 0x000fce00078e3cff */
.L_x_23:
[----:B------:R-:W-:Y:S01]  /*18d0*/  ULEA UR4, UR5, UR7, 0x3 ;  /* 0x0000000705047291 */ /* 0x000fe2000f8e18ff */
[----:B---3--:R-:W-:Y:S01]  /*18e0*/  SHF.L.U32 R0, R12, 0x1f, RZ ;  /* 0x0000001f0c007819 */ /* 0x008fe200000006ff */
[----:B------:R-:W-:Y:S02]  /*18f0*/  UISETP.GE.U32.AND UP0, UPT, UR46, 0x3f, UPT ;  /* 0x0000003f2e00788c */ /* 0x000fe4000bf06070 */
[----:B------:R-:W-:Y:S02]  /*1900*/  USHF.L.U32 UR11, UR20, 0x7, URZ ;  /* 0x00000007140b7899 */ /* 0x000fe400080006ff */
[----:B------:R-:W-:Y:S01]  /*1910*/  ULEA UR35, UR16, UR45, 0x6 ;  /* 0x0000002d10237291 */ /* 0x000fe2000f8e30ff */
[----:B------:R-:W-:Y:S02]  /*1920*/  UMOV UR13, URZ ;  /* 0x000000ff000d7c82 */ /* 0x000fe40008000000 */
[----:B------:R2:W3:Y:S02]  /*1930*/  SYNCS.PHASECHK.TRANS64.TRYWAIT P0, [UR4+0x20], R0 ;  /* 0x00002000ff0075a7 */ /* 0x0004e40008001104 */
[----:B------:R-:W-:Y:S07]  /*1940*/  BRA.U !UP0, `(.L_x_25) ;  /* 0x0000000108bc7547 */ /* 0x000fee000b800000 */
[----:B------:R-:W-:Y:S01]  /*1950*/  UMOV UR6, URZ ;  /* 0x000000ff00067c82 */ /* 0x000fe20008000000 */
[----:B------:R-:W-:-:S05]  /*1960*/  UMOV UR4, UR5 ;  /* 0x0000000500047c82 */ /* 0x000fca0008000000 */
.L_x_31:
[----:B------:R-:W-:Y:S01]  /*1970*/  ULEA UR33, UR4, UR7, 0x3 ;  /* 0x0000000704217291 */ /* 0x000fe2000f8e18ff */
[----:B---3--:R-:W-:Y:S01]  /*1980*/  @!P3 MOV R2, 0x1800 ;  /* 0x000018000002b802 */ /* 0x008fe20000000f00 */
[----:B-1-3--:R-:W-:Y:S10]  /*1990*/  @P0 BRA `(.L_x_26) ;  /* 0x00000000000c0947 */ /* 0x00aff40003800000 */
[----:B------:R-:W-:-:S04]  /*19a0*/  SHF.L.U32 R3, R12, 0x1f, RZ ;  /* 0x0000001f0c037819 */ /* 0x000fc800000006ff */
[----:B------:R-:W3:Y:S02]  /*19b0*/  SYNCS.PHASECHK.TRANS64.TRYWAIT P0, [UR33+0x20], R3 ;  /* 0x00002003ff0075a7 */ /* 0x000ee40008001121 */
[----:B---3--:R-:W-:Y:S05]  /*19c0*/  @!P0 BRA `(.L_x_27) ;  /* 0x0000005c00588947 */ /* 0x008fea0003800000 */
.L_x_26:
[----:B------:R3:W-:Y:S01]  /*19d0*/  @!P3 SYNCS.ARRIVE.TRANS64 RZ, [UR33], R2 ;  /* 0x00000002ffffb9a7 */ /* 0x0007e20008000021 */
[----:B------:R-:W-:-:S04]  /*19e0*/  ULOP3.LUT UR5, UR24, 0x2, URZ, 0xfc, !UPT ;  /* 0x0000000218057892 */ /* 0x000fc8000f8efcff */
[----:B------:R-:W-:-:S09]  /*19f0*/  UISETP.NE.AND UP0, UPT, UR5, 0x2, UPT ;  /* 0x000000020500788c */ /* 0x000fd2000bf05270 */
[----:B------:R-:W-:Y:S05]  /*1a00*/  BRA.U UP0, `(.L_x_28) ;  /* 0x0000000100047547 */ /* 0x000fea000b800000 */
[----:B-1----:R-:W-:Y:S05]  /*1a10*/  BPT.TRAP 0x1 ;  /* 0x000000040000795c */ /* 0x002fea0000300000 */
.L_x_28:
[----:B------:R-:W-:Y:S04]  /*1a20*/  BSSY.RECONVERGENT B0, `(.L_x_29) ;  /* 0x0000003000007945 */ /* 0x000fe80003800200 */
[----:B------:R-:W-:Y:S05]  /*1a30*/  @P2 BRA `(.L_x_30) ;  /* 0x0000000000042947 */ /* 0x000fea0003800000 */
[----:B-1----:R-:W-:Y:S05]  /*1a40*/  BPT.TRAP 0x1 ;  /* 0x000000040000795c */ /* 0x002fea0000300000 */
.L_x_30:
[----:B-1----:R-:W-:Y:S05]  /*1a50*/  BSYNC.RECONVERGENT B0 ;  /* 0x0000000000007941 */ /* 0x002fea0003800200 */
.L_x_29:
[----:B------:R-:W-:Y:S02]  /*1a60*/  UIADD3 UR5, UPT, UPT, UR4, 0x1, URZ ;  /* 0x0000000104057890 */ /* 0x000fe4000fffe0ff */
[----:B------:R-:W-:Y:S02]  /*1a70*/  ULEA UR32, UR4, UR28, 0xb ;  /* 0x0000001c04207291 */ /* 0x000fe4000f8e58ff */
[----:B------:R-:W-:Y:S02]  /*1a80*/  UISETP.NE.AND UP0, UPT, UR5, 0x4, UPT ;  /* 0x000000040500788c */ /* 0x000fe4000bf05270 */
[----:B------:R-:W-:Y:S02]  /*1a90*/  UIADD3 UR16, UP1, UPT, UR26, 0x80, URZ ;  /* 0x000000801a107890 */ /* 0x000fe4000ff3e0ff */
[----:B------:R-:W-:Y:S02]  /*1aa0*/  USEL UR9, URZ, 0x1, UP0 ;  /* 0x00000001ff097887 */ /* 0x000fe40008000000 */
[----:B------:R-:W-:-:S02]  /*1ab0*/  USEL UR5, UR5, URZ, UP0 ;  /* 0x000000ff05057287 */ /* 0x000fc40008000000 */
[----:B------:R-:W-:Y:S02]  /*1ac0*/  UIADD3 UR14, UP0, UPT, UR26, 0x180, URZ ;  /* 0x000001801a0e7890 */ /* 0x000fe4000ff1e0ff */
[----:B------:R-:W-:Y:S01]  /*1ad0*/  ULEA UR8, UR5, UR7, 0x3 ;  /* 0x0000000705087291 */ /* 0x000fe2000f8e18ff */
[----:B------:R-:W-:Y:S01]  /*1ae0*/  LOP3.LUT R12, R12, UR9, RZ, 0x3c, !PT ;  /* 0x000000090c0c7c12 */ /* 0x000fe2000f8e3cff */
[----:B------:R-:W-:Y:S02]  /*1af0*/  USHF.L.U32 UR34, UR6, 0x5, URZ ;  /* 0x0000000506227899 */ /* 0x000fe400080006ff */
[----:B------:R-:W-:Y:S01]  /*1b00*/  UIADD3.X UR17, UPT, UPT, URZ, UR27, URZ, UP1, !UPT ;  /* 0x0000001bff117290 */ /* 0x000fe20008ffe4ff */
[----:B--2---:R-:W-:Y:S01]  /*1b10*/  SHF.L.U32 R0, R12, 0x1f, RZ ;  /* 0x0000001f0c007819 */ /* 0x004fe200000006ff */
[----:B------:R-:W-:Y:S02]  /*1b20*/  UIADD3 UR32, UPT, UPT, UR7, 0x4400, UR32 ;  /* 0x0000440007207890 */ /* 0x000fe4000fffe020 */
[----:B------:R-:W-:Y:S01]  /*1b30*/  UIADD3.X UR15, UPT, UPT, URZ, UR27, URZ, UP0, !UPT ;  /* 0x0000001bff0f7290 */ /* 0x000fe200087fe4ff */
[----:B------:R4:W1:Y:S01]  /*1b40*/  SYNCS.PHASECHK.TRANS64.TRYWAIT P0, [UR8+0x20], R0 ;  /* 0x00002000ff0075a7 */ /* 0x0008620008001108 */
[----:B------:R-:W-:Y:S01]  /*1b50*/  ULEA UR8, UR4, UR7, 0xc ;  /* 0x0000000704087291 */ /* 0x000fe2000f8e60ff */
[----:B------:R-:W-:Y:S01]  /*1b60*/  UMOV UR13, 0x30000 ;  /* 0x00030000000d7882 */ /* 0x000fe20000000000 */
[----:B------:R-:W-:-:S02]  /*1b70*/  UMOV UR18, 0x0 ;  /* 0x0000000000127882 */ /* 0x000fc40000000000 */
[----:B------:R-:W-:Y:S01]  /*1b80*/  UIADD3 UR8, UPT, UPT, UR8, 0x6400, URZ ;  /* 0x0000640008087890 */ /* 0x000fe2000fffe0ff */
[----:B------:R-:W-:Y:S01]  /*1b90*/  UMOV UR19, 0x10000000 ;  /* 0x1000000000137882 */ /* 0x000fe20000000000 */
[----:B------:R-:W-:Y:S01]  /*1ba0*/  UMOV UR12, UR36 ;  /* 0x00000024000c7c82 */ /* 0x000fe20008000000 */
[----:B------:R-:W-:Y:S01]  /*1bb0*/  UMOV UR9, UR33 ;  /* 0x0000002100097c82 */ /* 0x000fe20008000000 */
[----:B------:R-:W-:Y:S01]  /*1bc0*/  UMOV UR10, UR34 ;  /* 0x00000022000a7c82 */ /* 0x000fe20008000000 */
[----:B------:R2:W-:Y:S01]  /*1bd0*/  UTMALDG.3D.MULTICAST [UR32], [UR16], UR13, desc[UR18] ;  /* 0x00001220100073b4 */ /* 0x0005e2000801180d */
[----:B------:R-:W-:Y:S01]  /*1be0*/  UIADD3 UR6, UPT, UPT, UR6, 0x1, URZ ;  /* 0x0000000106067890 */ /* 0x000fe2000fffe0ff */
[----:B------:R-:W-:-:S03]  /*1bf0*/  UMOV UR4, UR5 ;  /* 0x0000000500047c82 */ /* 0x000fc60008000000 */
[----:B------:R-:W-:Y:S01]  /*1c00*/  UISETP.NE.AND UP0, UPT, UR6, UR21, UPT ;  /* 0x000000150600728c */ /* 0x000fe2000bf05270 */
[----:B------:R4:W-:Y:S01]  /*1c10*/  UTMALDG.3D [UR8], [UR14], desc[UR18] ;  /* 0x000012080e0075b4 */ /* 0x0009e20008011000 */
[----:B--2---:R-:W-:-:S07]  /*1c20*/  UMOV UR13, UR21 ;  /* 0x00000015000d7c82 */ /* 0x004fce0008000000 */
[----:B----4-:R-:W-:Y:S05]  /*1c30*/  BRA.U UP0, `(.L_x_31) ;  /* 0xfffffffd004c7547 */ /* 0x010fea000b83ffff */
.L_x_25:
[----:B------:R-:W-:Y:S01]  /*1c40*/  ULEA UR4, UR5, UR7, 0x3 ;  /* 0x0000000705047291 */ /* 0x000fe2000f8e18ff */
[----:B--2---:R-:W-:Y:S01]  /*1c50*/  SHF.L.U32 R0, R12, 0x1f, RZ ;  /* 0x0000001f0c007819 */ /* 0x004fe200000006ff */
[----:B------:R-:W-:Y:S01]  /*1c60*/  @!P1 SYNCS.ARRIVE.TRANS64.A1T0 RZ, [UR7+0x68], RZ ;  /* 0x000068ffffff99a7 */ /* 0x000fe20008100007 */
[----:B------:R-:W-:-:S06]  /*1c70*/  UISETP.GT.AND UP0, UPT, UR43, UR41, UPT ;  /* 0x000000292b00728c */ /* 0x000fcc000bf04270 */
[----:B-1-3--:R1:W2:Y:S03]  /*1c80*/  SYNCS.PHASECHK.TRANS64.TRYWAIT P0, [UR4+0x20], R0 ;  /* 0x00002000ff0075a7 */ /* 0x00a2a60008001104 */
[----:B------:R-:W-:Y:S05]  /*1c90*/  BRA.U !UP0, `(.L_x_32) ;  /* 0x0000000108bc7547 */ /* 0x000fea000b800000 */
[----:B------:R-:W-:Y:S01]  /*1ca0*/  UIADD3 UR25, UPT, UPT, UR44, UR13, URZ ;  /* 0x0000000d2c197290 */ /* 0x000fe2000fffe0ff */
[----:B------:R-:W-:-:S11]  /*1cb0*/  UMOV UR4, UR5 ;  /* 0x0000000500047c82 */ /* 0x000fd60008000000 */
.L_x_38:
[----:B------:R-:W-:Y:S01]  /*1cc0*/  ULEA UR17, UR4, UR7, 0x3 ;  /* 0x0000000704117291 */ /* 0x000fe2000f8e18ff */
[----:B--2---:R-:W-:Y:S01]  /*1cd0*/  @!P3 MOV R2, 0x1800 ;  /* 0x000018000002b802 */ /* 0x004fe20000000f00 */
[----:B--2-4-:R-:W-:Y:S10]  /*1ce0*/  @P0 BRA `(.L_x_33) ;  /* 0x00000000000c0947 */ /* 0x014ff40003800000 */
[----:B------:R-:W-:-:S04]  /*1cf0*/  SHF.L.U32 R3, R12, 0x1f, RZ ;  /* 0x0000001f0c037819 */ /* 0x000fc800000006ff */
[----:B------:R-:W2:Y:S02]  /*1d00*/  SYNCS.PHASECHK.TRANS64.TRYWAIT P0, [UR17+0x20], R3 ;  /* 0x00002003ff0075a7 */ /* 0x000ea40008001111 */
[----:B--2---:R-:W-:Y:S05]  /*1d10*/  @!P0 BRA `(.L_x_34) ;  /* 0x00000058009c8947 */ /* 0x004fea0003800000 */
.L_x_33:
[----:B------:R2:W-:Y:S01]  /*1d20*/  @!P3 SYNCS.ARRIVE.TRANS64 RZ, [UR17], R2 ;  /* 0x00000002ffffb9a7 */ /* 0x0005e20008000011 */
[----:B------:R-:W-:-:S04]  /*1d30*/  ULOP3.LUT UR5, UR24, 0x2, URZ, 0xfc, !UPT ;  /* 0x0000000218057892 */ /* 0x000fc8000f8efcff */
[----:B------:R-:W-:-:S09]  /*1d40*/  UISETP.NE.AND UP0, UPT, UR5, 0x2, UPT ;  /* 0x000000020500788c */ /* 0x000fd2000bf05270 */
[----:B------:R-:W-:Y:S05]  /*1d50*/  BRA.U UP0, `(.L_x_35) ;  /* 0x0000000100047547 */ /* 0x000fea000b800000 */
[----:B------:R-:W-:Y:S05]  /*1d60*/  BPT.TRAP 0x1 ;  /* 0x000000040000795c */ /* 0x000fea0000300000 */
.L_x_35:
[----:B------:R-:W-:Y:S04]  /*1d70*/  BSSY.RECONVERGENT B0, `(.L_x_36) ;  /* 0x0000003000007945 */ /* 0x000fe80003800200 */
[----:B------:R-:W-:Y:S05]  /*1d80*/  @P2 BRA `(.L_x_37) ;  /* 0x0000000000042947 */ /* 0x000fea0003800000 */
[----:B------:R-:W-:Y:S05]  /*1d90*/  BPT.TRAP 0x1 ;  /* 0x000000040000795c */ /* 0x000fea0000300000 */
.L_x_37:
[----:B------:R-:W-:Y:S05]  /*1da0*/  BSYNC.RECONVERGENT B0 ;  /* 0x0000000000007941 */ /* 0x000fea0003800200 */
.L_x_36:
[----:B------:R-:W-:Y:S02]  /*1db0*/  UIADD3 UR5, UPT, UPT, UR4, 0x1, URZ ;  /* 0x0000000104057890 */ /* 0x000fe4000fffe0ff */
[----:B------:R-:W-:Y:S02]  /*1dc0*/  UIADD3 UR14, UP1, UPT, UR26, 0x80, URZ ;  /* 0x000000801a0e7890 */ /* 0x000fe4000ff3e0ff */
[----:B------:R-:W-:Y:S02]  /*1dd0*/  UISETP.NE.AND UP0, UPT, UR5, 0x4, UPT ;  /* 0x000000040500788c */ /* 0x000fe4000bf05270 */
[----:B------:R-:W-:Y:S02]  /*1de0*/  USHF.L.U32 UR18, UR13, 0x5, URZ ;  /* 0x000000050d127899 */ /* 0x000fe400080006ff */
[----:B------:R-:W-:Y:S02]  /*1df0*/  USEL UR8, URZ, 0x1, UP0 ;  /* 0x00000001ff087887 */ /* 0x000fe40008000000 */
[----:B------:R-:W-:-:S02]  /*1e00*/  USEL UR5, UR5, URZ, UP0 ;  /* 0x000000ff05057287 */ /* 0x000fc40008000000 */
[----:B------:R-:W-:Y:S02]  /*1e10*/  UIADD3 UR22, UP0, UPT, UR26, 0x180, URZ ;  /* 0x000001801a167890 */ /* 0x000fe4000ff1e0ff */
[----:B------:R-:W-:Y:S01]  /*1e20*/  LOP3.LUT R12, R12, UR8, RZ, 0x3c, !PT ;  /* 0x000000080c0c7c12 */ /* 0x000fe2000f8e3cff */
[----:B------:R-:W-:Y:S02]  /*1e30*/  ULEA UR6, UR5, UR7, 0x3 ;  /* 0x0000000705067291 */ /* 0x000fe4000f8e18ff */
[----:B------:R-:W-:Y:S01]  /*1e40*/  ULEA UR8, UR4, UR7, 0xc ;  /* 0x0000000704087291 */ /* 0x000fe2000f8e60ff */
[----:B-1----:R-:W-:Y:S01]  /*1e50*/  SHF.L.U32 R0, R12, 0x1f, RZ ;  /* 0x0000001f0c007819 */ /* 0x002fe200000006ff */
[----:B------:R-:W-:Y:S02]  /*1e60*/  ULEA UR16, UR4, UR29, 0xb ;  /* 0x0000001d04107291 */ /* 0x000fe4000f8e58ff */
[----:B------:R-:W-:Y:S02]  /*1e70*/  UIADD3.X UR15, UPT, UPT, URZ, UR27, URZ, UP1, !UPT ;  /* 0x0000001bff0f7290 */ /* 0x000fe40008ffe4ff */
[----:B------:R-:W-:Y:S01]  /*1e80*/  UIADD3 UR8, UPT, UPT, UR8, 0x6400, URZ ;  /* 0x0000640008087890 */ /* 0x000fe2000fffe0ff */
[----:B------:R3:W4:Y:S01]  /*1e90*/  SYNCS.PHASECHK.TRANS64.TRYWAIT P0, [UR6+0x20], R0 ;  /* 0x00002000ff0075a7 */ /* 0x0007220008001106 */
[----:B------:R-:W-:Y:S01]  /*1ea0*/  UIADD3.X UR23, UPT, UPT, URZ, UR27, URZ, UP0, !UPT ;  /* 0x0000001bff177290 */ /* 0x000fe200087fe4ff */
[----:B------:R-:W-:Y:S01]  /*1eb0*/  UMOV UR6, 0x30000 ;  /* 0x0003000000067882 */ /* 0x000fe20000000000 */
[----:B------:R-:W-:Y:S01]  /*1ec0*/  UMOV UR30, 0x0 ;  /* 0x00000000001e7882 */ /* 0x000fe20000000000 */
[----:B------:R-:W-:Y:S01]  /*1ed0*/  UMOV UR31, 0x10000000 ;  /* 0x10000000001f7882 */ /* 0x000fe20000000000 */
[----:B------:R-:W-:Y:S01]  /*1ee0*/  UMOV UR19, UR35 ;  /* 0x0000002300137c82 */ /* 0x000fe20008000000 */
[----:B------:R-:W-:Y:S01]  /*1ef0*/  UMOV UR20, UR36 ;  /* 0x0000002400147c82 */ /* 0x000fe20008000000 */
[----:B------:R-:W-:Y:S01]  /*1f00*/  UMOV UR12, UR36 ;  /* 0x00000024000c7c82 */ /* 0x000fe20008000000 */
[----:B------:R-:W-:Y:S01]  /*1f10*/  UMOV UR9, UR17 ;  /* 0x0000001100097c82 */ /* 0x000fe20008000000 */
[----:B------:R-:W-:Y:S01]  /*1f20*/  UMOV UR10, UR18 ;  /* 0x00000012000a7c82 */ /* 0x000fe20008000000 */
[----:B------:R3:W-:Y:S01]  /*1f30*/  UTMALDG.3D.MULTICAST [UR16], [UR14], UR6, desc[UR30] ;  /* 0x00001e100e0073b4 */ /* 0x0007e20008011806 */
[----:B------:R-:W-:Y:S01]  /*1f40*/  UIADD3 UR13, UPT, UPT, UR13, 0x1, URZ ;  /* 0x000000010d0d7890 */ /* 0x000fe2000fffe0ff */
[----:B------:R-:W-:-:S03]  /*1f50*/  UMOV UR4, UR5 ;  /* 0x0000000500047c82 */ /* 0x000fc60008000000 */
[----:B------:R-:W-:Y:S01]  /*1f60*/  UISETP.NE.AND UP0, UPT, UR13, UR25, UPT ;  /* 0x000000190d00728c */ /* 0x000fe2000bf05270 */
[----:B------:R3:W-:Y:S08]  /*1f70*/  UTMALDG.3D [UR8], [UR22], desc[UR30] ;  /* 0x00001e08160075b4 */ /* 0x0007f00008011000 */
[----:B---3--:R-:W-:Y:S05]  /*1f80*/  BRA.U UP0, `(.L_x_38) ;  /* 0xfffffffd004c7547 */ /* 0x008fea000b83ffff */
.L_x_32:
[C---:B------:R-:W-:Y:S01]  /*1f90*/  LEA R3, R11.reuse, UR7, 0x3 ;  /* 0x000000070b037c11 */ /* 0x040fe2000f8e18ff */
[----:B------:R-:W-:Y:S01]  /*1fa0*/  NOP ;  /* 0x0000000000007918 */ /* 0x000fe20000000000 */
[----:B-1----:R-:W-:Y:S02]  /*1fb0*/  SHF.L.U32 R0, R10, 0x1f, RZ ;  /* 0x0000001f0a007819 */ /* 0x002fe400000006ff */
[----:B------:R-:W-:Y:S02]  /*1fc0*/  LEA R5, R11, UR7, 0x4 ;  /* 0x000000070b057c11 */ /* 0x000fe4000f8e20ff */
[----:B--2-4-:R-:W1:Y:S02]  /*1fd0*/  SYNCS.PHASECHK.TRANS64.TRYWAIT P0, [R3+URZ+0x70], R0 ;  /* 0x00007000030075a7 */ /* 0x014e6400080011ff */
[----:B-1----:R-:W-:Y:S05]  /*1fe0*/  @!P0 BRA `(.L_x_39) ;  /* 0x0000005800008947 */ /* 0x002fea0003800000 */
.L_x_115:
[----:B------:R-:W2:Y:S01]  /*1ff0*/  LDS.128 R4, [R5+0x100] ;  /* 0x0001000005047984 */ /* 0x000ea20000000c00 */
[----:B------:R-:W-:Y:S01]  /*2000*/  UISETP.GE.AND UP0, UPT, UR42, 0x1, UPT ;  /* 0x000000012a00788c */ /* 0x000fe2000bf06270 */
[----:B------:R-:W-:Y:S01]  /*2010*/  @!PT LDS RZ, [RZ] ;  /* 0x00000000fffff984 */ /* 0x000fe20000000800 */
[----:B------:R-:W-:Y:S01]  /*2020*/  @!PT LDS RZ, [RZ] ;  /* 0x00000000fffff984 */ /* 0x000fe20000000800 */
[----:B------:R-:W-:Y:S01]  /*2030*/  @!PT LDS RZ, [RZ] ;  /* 0x00000000fffff984 */ /* 0x000fe20000000800 */
[----:B------:R-:W-:Y:S01]  /*2040*/  @!PT LDS RZ, [RZ] ;  /* 0x00000000fffff984 */ /* 0x000fe20000000800 */
[----:B------:R3:W-:Y:S06]  /*2050*/  MEMBAR.ALL.CTA ;  /* 0x0000000000007992 */ /* 0x0007ec0000008000 */
[----:B---3--:R-:W3:Y:S01]  /*2060*/  FENCE.VIEW.ASYNC.S ;  /* 0x00000000000073c6 */ /* 0x008ee20000000000 */
[----:B--2---:R-:W-:-:S13]  /*2070*/  LOP3.LUT P0, RZ, R6, 0x1, RZ, 0xc0, !PT ;  /* 0x0000000106ff7812 */ /* 0x004fda000780c0ff */
[----:B---3--:R-:W-:Y:S01]  /*2080*/  VOTEU.ANY UP1, P0 ;  /* 0x0000000000ff7886 */ /* 0x008fe20000020100 */
[----:B------:R-:W-:-:S13]  /*2090*/  PLOP3.LUT P0, PT, PT, PT, UP1, 0x80, 0x8 ;  /* 0x000000000008781c */ /* 0x000fda0003f0f018 */
[----:B-1----:R-:W-:Y:S02]  /*20a0*/  @P0 LOP3.LUT R0, R5, 0xffff, RZ, 0xc0, !PT ;  /* 0x0000ffff05000812 */ /* 0x002fe400078ec0ff */
[----:B------:R-:W-:Y:S02]  /*20b0*/  @P0 MOV R2, R4 ;  /* 0x0000000400020202 */ /* 0x000fe40000000f00 */
[----:B------:R-:W-:Y:S01]  /*20c0*/  @P0 R2UR UR6, R0 ;  /* 0x00000000000602ca */ /* 0x000fe200000e0000 */
[----:B------:R-:W-:Y:S01]  /*20d0*/  VIADD R0, R3, 0x80 ;  /* 0x0000008003007836 */ /* 0x000fe20000000000 */
[----:B------:R-:W-:Y:S02]  /*20e0*/  @P0 SHF.R.U32.HI R4, RZ, 0x10, R5 ;  /* 0x00000010ff040819 */ /* 0x000fe40000011605 */
[----:B------:R-:W-:Y:S02]  /*20f0*/  @P0 R2UR UR8, R2 ;  /* 0x00000000020802ca */ /* 0x000fe400000e0000 */
[----:B------:R-:W-:-:S02]  /*2100*/  PRMT R0, RZ, 0x654, R0 ;  /* 0x00000654ff007816 */ /* 0x000fc40000000000 */
[----:B------:R-:W-:Y:S02]  /*2110*/  @P0 R2UR UR4, R4 ;  /* 0x00000000040402ca */ /* 0x000fe400000e0000 */
[----:B------:R1:W-:Y:S03]  /*2120*/  SYNCS.ARRIVE.TRANS64.RED.A1T0 RZ, [R0+URZ], RZ ;  /* 0x000000ff00ff79a7 */ /* 0x0003e600081004ff */
[----:B------:R-:W-:-:S04]  /*2130*/  @UP1 UMOV UR37, UR6 ;  /* 0x0000000600251c82 */ /* 0x000fc80008000000 */
[----:B------:R-:W-:-:S04]  /*2140*/  @UP1 UMOV UR38, UR8 ;  /* 0x0000000800261c82 */ /* 0x000fc80008000000 */
[----:B------:R-:W-:Y:S01]  /*2150*/  @UP1 UMOV UR36, UR4 ;  /* 0x0000000400241c82 */ /* 0x000fe20008000000 */
[----:B------:R-:W-:Y:S05]  /*2160*/  BRA.U !UP0, `(.L_x_40) ;  /* 0x0000000108d47547 */ /* 0x000fea000b800000 */
[----:B------:R-:W2:Y:S01]  /*2170*/  LDCU.128 UR12, c[0x0][0xb10] ;  /* 0x00016200ff0c77ac */ /* 0x000ea20008000c00 */
[----:B------:R-:W3:Y:S01]  /*2180*/  LDCU UR25, c[0x0][0xb20] ;  /* 0x00016400ff1977ac */ /* 0x000ee20008000800 */
[----:B------:R-:W4:Y:S01]  /*2190*/  LDCU UR20, c[0x0][0xb0c] ;  /* 0x00016180ff1477ac */ /* 0x000f220008000800 */
[----:B------:R-:W1:Y:S01]  /*21a0*/  LDCU.64 UR10, c[0x0][0xb28] ;  /* 0x00016500ff0a77ac */ /* 0x000e620008000a00 */
[----:B------:R-:W-:Y:S02]  /*21b0*/  UISETP.NE.AND UP3, UPT, UR42, 0x1, UPT ;  /* 0x000000012a00788c */ /* 0x000fe4000bf65270 */
[----:B--2---:R-:W-:Y:S02]  /*21c0*/  UIMAD.WIDE.U32 UR16, UR39, UR15, URZ ;  /* 0x0000000f271072a5 */ /* 0x004fe4000f8e00ff */
[----:B------:R-:W-:Y:S02]  /*21d0*/  UIMAD.WIDE.U32 UR8, UR40, UR12, URZ ;  /* 0x0000000c280872a5 */ /* 0x000fe4000f8e00ff */
[----:B------:R-:W-:-:S02]  /*21e0*/  UISETP.NE.AND UP0, UPT, UR14, 0x1, UPT ;  /* 0x000000010e00788c */ /* 0x000fc4000bf05270 */
[----:B------:R-:W-:Y:S01]  /*21f0*/  UIMAD.WIDE.U32 UR22, UR37, UR15, URZ ;  /* 0x0000000f251672a5 */ /* 0x000fe2000f8e00ff */
[----:B------:R-:W-:Y:S02]  /*2200*/  UMOV UR16, UR17 ;  /* 0x0000001100107c82 */ /* 0x000fe40008000000 */
[----:B------:R-:W-:Y:S01]  /*2210*/  UMOV UR8, UR9 ;  /* 0x0000000900087c82 */ /* 0x000fe20008000000 */
[----:B---3--:R-:W-:Y:S02]  /*2220*/  USHF.R.U32.HI UR16, URZ, UR25, UR16 ;  /* 0x00000019ff107299 */ /* 0x008fe40008011610 */
[----:B----4-:R-:W-:Y:S02]  /*2230*/  UISETP.NE.AND UP2, UPT, UR20, 0x1, UPT ;  /* 0x000000011400788c */ /* 0x010fe4000bf45270 */
[----:B------:R-:W-:Y:S02]  /*2240*/  USHF.R.U32.HI UR8, URZ, UR13, UR8 ;  /* 0x0000000dff087299 */ /* 0x000fe40008011608 */
[----:B------:R-:W-:-:S02]  /*2250*/  USEL UR6, UR39, UR16, !UP0 ;  /* 0x0000001027067287 */ /* 0x000fc4000c000000 */
[----:B------:R-:W-:Y:S02]  /*2260*/  USEL UR8, UR40, UR8, !UP2 ;  /* 0x0000000828087287 */ /* 0x000fe4000d000000 */
[----:B-1----:R-:W-:Y:S01]  /*2270*/  UIMAD.WIDE.U32 UR16, UR6, UR10, URZ ;  /* 0x0000000a061072a5 */ /* 0x002fe2000f8e00ff */
[----:B------:R-:W-:Y:S01]  /*2280*/  UMOV UR4, UR23 ;  /* 0x0000001700047c82 */ /* 0x000fe20008000000 */
[----:B------:R-:W-:Y:S02]  /*2290*/  UIMAD.WIDE.U32 UR18, UR38, UR12, URZ ;  /* 0x0000000c261272a5 */ /* 0x000fe4000f8e00ff */
[----:B------:R-:W-:-:S03]  /*22a0*/  UIMAD.WIDE.U32 UR22, UR8, UR10, URZ ;  /* 0x0000000a081672a5 */ /* 0x000fc6000f8e00ff */
[----:B------:R-:W-:Y:S01]  /*22b0*/  UMOV UR16, UR17 ;  /* 0x0000001100107c82 */ /* 0x000fe20008000000 */
[----:B------:R-:W-:Y:S02]  /*22c0*/  USHF.R.U32.HI UR4, URZ, UR25, UR4 ;  /* 0x00000019ff047299 */ /* 0x000fe40008011604 */
[----:B------:R-:W-:Y:S01]  /*22d0*/  @UP3 USHF.R.U32.HI UR6, URZ, UR11, UR16 ;  /* 0x0000000bff063299 */ /* 0x000fe20008011610 */
[----:B------:R-:W-:Y:S01]  /*22e0*/  UMOV UR18, UR19 ;  /* 0x0000001300127c82 */ /* 0x000fe20008000000 */
[----:B------:R-:W-:Y:S01]  /*22f0*/  UMOV UR22, UR23 ;  /* 0x0000001700167c82 */ /* 0x000fe20008000000 */
[----:B------:R-:W-:Y:S02]  /*2300*/  USHF.R.U32.HI UR13, URZ, UR13, UR18 ;  /* 0x0000000dff0d7299 */ /* 0x000fe40008011612 */
[----:B------:R-:W-:Y:S02]  /*2310*/  USEL UR4, UR37, UR4, !UP0 ;  /* 0x0000000425047287 */ /* 0x000fe4000c000000 */
[----:B------:R-:W-:-:S02]  /*2320*/  @UP3 USHF.R.U32.HI UR8, URZ, UR11, UR22 ;  /* 0x0000000bff083299 */ /* 0x000fc40008011616 */
[----:B------:R-:W-:Y:S02]  /*2330*/  UIMAD UR9, UR42, UR6, URZ ;  /* 0x000000062a0972a4 */ /* 0x000fe4000f8e02ff */
[----:B------:R-:W-:Y:S02]  /*2340*/  USEL UR6, UR38, UR13, !UP2 ;  /* 0x0000000d26067287 */ /* 0x000fe4000d000000 */
[----:B------:R-:W-:Y:S02]  /*2350*/  UIMAD UR12, UR42, UR8, URZ ;  /* 0x000000082a0c72a4 */ /* 0x000fe4000f8e02ff */
[----:B------:R-:W-:Y:S02]  /*2360*/  UISETP.GE.AND UP0, UPT, UR4, UR9, UPT ;  /* 0x000000090400728c */ /* 0x000fe4000bf06270 */
[----:B------:R-:W-:Y:S02]  /*2370*/  UIMAD.WIDE.U32 UR16, UR4, UR10, URZ ;  /* 0x0000000a041072a5 */ /* 0x000fe4000f8e00ff */
[----:B------:R-:W-:-:S02]  /*2380*/  UISETP.GE.OR UP0, UPT, UR6, UR12, UP0 ;  /* 0x0000000c0600728c */ /* 0x000fc40008706670 */
        /* <DEDUP_REMOVED lines=19> */
.L_x_40:
[----:B------:R-:W2:Y:S02]  /*24c0*/  LDCU UR4, c[0x0][0xb30] ;  /* 0x00016600ff0477ac */ /* 0x000ea40008000800 */
[----:B--2---:R-:W-:-:S09]  /*24d0*/  UISETP.NE.AND UP0, UPT, UR4, 0x1, UPT ;  /* 0x000000010400788c */ /* 0x004fd2000bf05270 */
[----:B------:R-:W-:Y:S05]  /*24e0*/  BRA.U UP0, `(.L_x_41) ;  /* 0x0000000100447547 */ /* 0x000fea000b800000 */
[----:B------:R-:W2:Y:S01]  /*24f0*/  LDCU.128 UR12, c[0x0][0xb10] ;  /* 0x00016200ff0c77ac */ /* 0x000ea20008000c00 */
[----:B------:R-:W3:Y:S01]  /*2500*/  LDCU UR16, c[0x0][0xb0c] ;  /* 0x00016180ff1077ac */ /* 0x000ee20008000800 */
[----:B------:R-:W4:Y:S01]  /*2510*/  LDCU UR17, c[0x0][0xb20] ;  /* 0x00016400ff1177ac */ /* 0x000f220008000800 */
[----:B--2---:R-:W-:Y:S02]  /*2520*/  UIMAD.WIDE.U32 UR10, UR38, UR12, URZ ;  /* 0x0000000c260a72a5 */ /* 0x004fe4000f8e00ff */
[----:B------:R-:W-:Y:S02]  /*2530*/  UIMAD.WIDE.U32 UR8, UR37, UR15, URZ ;  /* 0x0000000f250872a5 */ /* 0x000fe4000f8e00ff */
[----:B---3--:R-:W-:Y:S02]  /*2540*/  UISETP.NE.AND UP2, UPT, UR16, 0x1, UPT ;  /* 0x000000011000788c */ /* 0x008fe4000bf45270 */
[----:B------:R-:W-:Y:S01]  /*2550*/  UISETP.NE.AND UP0, UPT, UR14, 0x1, UPT ;  /* 0x000000010e00788c */ /* 0x000fe2000bf05270 */
[----:B------:R-:W-:-:S02]  /*2560*/  UMOV UR6, UR11 ;  /* 0x0000000b00067c82 */ /* 0x000fc40008000000 */
[----:B------:R-:W-:Y:S01]  /*2570*/  UMOV UR4, UR9 ;  /* 0x0000000900047c82 */ /* 0x000fe20008000000 */
[----:B------:R-:W-:Y:S02]  /*2580*/  USHF.R.U32.HI UR6, URZ, UR13, UR6 ;  /* 0x0000000dff067299 */ /* 0x000fe40008011606 */
[----:B----4-:R-:W-:Y:S02]  /*2590*/  USHF.R.U32.HI UR4, URZ, UR17, UR4 ;  /* 0x00000011ff047299 */ /* 0x010fe40008011604 */
[----:B------:R-:W-:Y:S02]  /*25a0*/  USEL UR6, UR38, UR6, !UP2 ;  /* 0x0000000626067287 */ /* 0x000fe4000d000000 */
[----:B------:R-:W-:-:S04]  /*25b0*/  USEL UR4, UR37, UR4, !UP0 ;  /* 0x0000000425047287 */ /* 0x000fc8000c000000 */
[----:B------:R-:W-:Y:S02]  /*25c0*/  UIADD3 UR8, UPT, UPT, UR6, -UR4, URZ ;  /* 0x8000000406087290 */ /* 0x000fe4000fffe0ff */
[----:B------:R-:W-:Y:S02]  /*25d0*/  UIADD3 UR4, UPT, UPT, -UR6, UR4, URZ ;  /* 0x0000000406047290 */ /* 0x000fe4000fffe1ff */
[----:B------:R-:W-:Y:S02]  /*25e0*/  UIMAD UR37, UR8, UR14, UR37 ;  /* 0x0000000e082572a4 */ /* 0x000fe4000f8e0225 */
[----:B------:R-:W-:-:S12]  /*25f0*/  UIMAD UR38, UR4, UR16, UR38 ;  /* 0x00000010042672a4 */ /* 0x000fd8000f8e0226 */
.L_x_41:
[----:B------:R-:W-:Y:S01]  /*2600*/  VIADD R11, R11, 0x1 ;  /* 0x000000010b0b7836 */ /* 0x000fe20000000000 */
[----:B------:R-:W-:Y:S01]  /*2610*/  PLOP3.LUT P1, PT, PT, PT, PT, 0x80, 0x8 ;  /* 0x000000000008781c */ /* 0x000fe20003f2f070 */
[----:B------:R-:W-:Y:S02]  /*2620*/  UIADD3 UR16, UPT, UPT, UR38, UR62, URZ ;  /* 0x0000003e26107290 */ /* 0x000fe4000fffe0ff */
[----:B------:R-:W-:Y:S01]  /*2630*/  UIADD3 UR20, UPT, UPT, UR37, UR59, URZ ;  /* 0x0000003b25147290 */ /* 0x000fe2000fffe0ff */
[----:B------:R-:W-:-:S04]  /*2640*/  ISETP.NE.AND P0, PT, R11, 0x2, PT ;  /* 0x000000020b00780c */ /* 0x000fc80003f05270 */
[----:B------:R-:W-:Y:S02]  /*2650*/  SEL R3, RZ, 0x1, P0 ;  /* 0x00000001ff037807 */ /* 0x000fe40000000000 */
[----:B------:R-:W-:Y:S02]  /*2660*/  SEL R11, R11, RZ, P0 ;  /* 0x000000ff0b0b7207 */ /* 0x000fe40000000000 */
[----:B------:R-:W-:Y:S01]  /*2670*/  LOP3.LUT R10, R10, R3, RZ, 0x3c, !PT ;  /* 0x000000030a0a7212 */ /* 0x000fe200078e3cff */
[----:B------:R-:W-:Y:S06]  /*2680*/  BRA.U UP1, `(.L_x_42) ;  /* 0xfffffff1015c7547 */ /* 0x000fec000b83ffff */
[----:B------:R-:W-:Y:S01]  /*2690*/  UIADD3 UR7, UPT, UPT, UR7, 0x20, URZ ;  /* 0x0000002007077890 */ /* 0x000fe2000fffe0ff */
[----:B------:R-:W-:-:S03]  /*26a0*/  SHF.L.U32 R3, R12, 0x1f, RZ ;  /* 0x0000001f0c037819 */ /* 0x000fc600000006ff */
[----:B------:R-:W-:-:S09]  /*26b0*/  ULEA UR4, UR5, UR7, 0x3 ;  /* 0x0000000705047291 */ /* 0x000fd2000f8e18ff */
[----:B------:R-:W2:Y:S02]  /*26c0*/  SYNCS.PHASECHK.TRANS64.TRYWAIT P0, [UR4], R3 ;  /* 0x00000003ff0075a7 */ /* 0x000ea40008001104 */
[----:B--2---:R-:W-:Y:S05]  /*26d0*/  @!P0 BRA `(.L_x_43) ;  /* 0x0000005000588947 */ /* 0x004fea0003800000 */
.L_x_117:
[----:B------:R-:W-:-:S04]  /*26e0*/  UIADD3 UR4, UPT, UPT, UR5, 0x1, URZ ;  /* 0x0000000105047890 */ /* 0x000fc8000fffe0ff */
[----:B------:R-:W-:-:S04]  /*26f0*/  UISETP.NE.AND UP0, UPT, UR4, 0x4, UPT ;  /* 0x000000040400788c */ /* 0x000fc8000bf05270 */
[----:B------:R-:W-:Y:S02]  /*2700*/  USEL UR6, URZ, 0x1, UP0 ;  /* 0x00000001ff067887 */ /* 0x000fe40008000000 */
[----:B------:R-:W-:-:S04]  /*2710*/  USEL UR4, UR4, URZ, UP0 ;  /* 0x000000ff04047287 */ /* 0x000fc80008000000 */
[----:B------:R-:W-:Y:S01]  /*2720*/  ULEA UR5, UR4, UR7, 0x3 ;  /* 0x0000000704057291 */ /* 0x000fe2000f8e18ff */
[----:B------:R-:W-:-:S04]  /*2730*/  LOP3.LUT R2, R12, UR6, RZ, 0x3c, !PT ;  /* 0x000000060c027c12 */ /* 0x000fc8000f8e3cff */
[----:B-1----:R-:W-:-:S04]  /*2740*/  SHF.L.U32 R3, R2, 0x1f, RZ ;  /* 0x0000001f02037819 */ /* 0x002fc800000006ff */
[----:B------:R-:W1:Y:S02]  /*2750*/  SYNCS.PHASECHK.TRANS64.TRYWAIT P0, [UR5], R3 ;  /* 0x00000003ff0075a7 */ /* 0x000e640008001105 */
[----:B-1----:R-:W-:Y:S05]  /*2760*/  @!P0 BRA `(.L_x_44) ;  /* 0x00000050004c8947 */ /* 0x002fea0003800000 */
.L_x_119:
        /* <DEDUP_REMOVED lines=9> */
.L_x_121:
[----:B------:R-:W-:-:S04]  /*2800*/  UIADD3 UR4, UPT, UPT, UR4, 0x1, URZ ;  /* 0x0000000104047890 */ /* 0x000fc8000fffe0ff */
[----:B------:R-:W-:-:S04]  /*2810*/  UISETP.NE.AND UP0, UPT, UR4, 0x4, UPT ;  /* 0x000000040400788c */ /* 0x000fc8000bf05270 */
[----:B------:R-:W-:Y:S02]  /*2820*/  USEL UR5, URZ, 0x1, UP0 ;  /* 0x00000001ff057887 */ /* 0x000fe40008000000 */
[----:B------:R-:W-:-:S04]  /*2830*/  USEL UR4, UR4, URZ, UP0 ;  /* 0x000000ff04047287 */ /* 0x000fc80008000000 */
[----:B------:R-:W-:Y:S01]  /*2840*/  ULEA UR4, UR4, UR7, 0x3 ;  /* 0x0000000704047291 */ /* 0x000fe2000f8e18ff */
[----:B-1----:R-:W-:-:S04]  /*2850*/  LOP3.LUT R3, R2, UR5, RZ, 0x3c, !PT ;  /* 0x0000000502037c12 */ /* 0x002fc8000f8e3cff */
[----:B------:R-:W-:Y:S01]  /*2860*/  SHF.L.U32 R3, R3, 0x1f, RZ ;  /* 0x0000001f03037819 */ /* 0x000fe200000006ff */
[----:B------:R-:W-:-:S07]  /*2870*/  IMAD.U32 R0, RZ, RZ, UR4 ;  /* 0x00000004ff007e24 */ /* 0x000fce000f8e00ff */
.L_x_46:
[----:B-1----:R1:W2:Y:S02]  /*2880*/  SYNCS.PHASECHK.TRANS64.TRYWAIT P0, [R0+URZ], R3 ;  /* 0x00000003000075a7 */ /* 0x0022a400080011ff */
[----:B--2---:R-:W-:Y:S05]  /*2890*/  @!P0 NANOSLEEP.SYNCS 0x989680 ;  /* 0x009896800000895d */ /* 0x004fea0003900000 */
[----:B------:R-:W2:Y:S02]  /*28a0*/  @!P0 SYNCS.PHASECHK.TRANS64 P0, [R0+URZ], R3 ;  /* 0x00000003000085a7 */ /* 0x000ea400080010ff */
[----:B--2---:R-:W-:Y:S05]  /*28b0*/  @P0 EXIT ;  /* 0x000000000000094d */ /* 0x004fea0003800000 */
[----:B------:R-:W-:Y:S05]  /*28c0*/  BRA `(.L_x_46) ;  /* 0xfffffffc00ec7947 */ /* 0x000fea000383ffff */
.L_x_22:
[----:B------:R-:W1:Y:S02]  /*28d0*/  S2UR UR4, SR_CgaCtaId ;  /* 0x00000000000479c3 */ /* 0x000e640000008800 */
[----:B-1----:R-:W-:-:S04]  /*28e0*/  UISETP.NE.AND UP0, UPT, UR4, URZ, UPT ;  /* 0x000000ff0400728c */ /* 0x002fc8000bf05270 */
[----:B------:R-:W-:-:S09]  /*28f0*/  UISETP.NE.OR UP0, UPT, UR17, 0x1, UP0 ;  /* 0x000000011100788c */ /* 0x000fd20008705670 */
[----:B------:R-:W-:Y:S05]  /*2900*/  BRA.U UP0, `(.L_x_47) ;  /* 0x00000005004c7547 */ /* 0x000fea000b800000 */
[----:B------:R-:W1:Y:S01]  /*2910*/  S2UR UR5, SR_CgaCtaId ;  /* 0x00000000000579c3 */ /* 0x000e620000008800 */
[----:B------:R-:W-:Y:S01]  /*2920*/  UMOV UR4, 0x400 ;  /* 0x0000040000047882 */ /* 0x000fe20000000000 */
[----:B------:R-:W-:Y:S01]  /*2930*/  ISETP.GE.U32.AND P2, PT, R0, 0x2, PT ;  /* 0x000000020000780c */ /* 0x000fe20003f46070 */
[----:B------:R-:W-:Y:S01]  /*2940*/  IMAD.MOV.U32 R12, RZ, RZ, 0x1 ;  /* 0x00000001ff0c7424 */ /* 0x000fe200078e00ff */
[----:B------:R-:W-:Y:S02]  /*2950*/  CS2R R10, SRZ ;  /* 0x00000000000a7805 */ /* 0x000fe4000001ff00 */
[----:B------:R-:W-:Y:S01]  /*2960*/  CS2R R8, SRZ ;  /* 0x0000000000087805 */ /* 0x000fe2000001ff00 */
[----:B-1----:R-:W-:-:S03]  /*2970*/  ULEA UR6, UR5, UR4, 0x18 ;  /* 0x0000000405067291 */ /* 0x002fc6000f8ec0ff */
[----:B------:R-:W-:-:S09]  /*2980*/  UMOV UR5, URZ ;  /* 0x000000ff00057c82 */ /* 0x000fd20008000000 */
.L_x_51:
[----:B------:R-:W-:Y:S02]  /*2990*/  LEA R2, R8, UR6, 0x3 ;  /* 0x0000000608027c11 */ /* 0x000fe4000f8e18ff */
[----:B------:R-:W-:-:S03]  /*29a0*/  SHF.L.U32 R5, R9, 0x1f, RZ ;  /* 0x0000001f09057819 */ /* 0x000fc600000006ff */
[----:B------:R-:W-:Y:S01]  /*29b0*/  VIADD R4, R2, 0xe0 ;  /* 0x000000e002047836 */ /* 0x000fe20000000000 */
[----:B------:R-:W1:Y:S02]  /*29c0*/  SYNCS.PHASECHK.TRANS64.TRYWAIT P0, [R2+URZ+0xd0], R5 ;  /* 0x0000d005020075a7 */ /* 0x000e6400080011ff */
[----:B-1----:R-:W-:Y:S05]  /*29d0*/  @!P0 BRA `(.L_x_48) ;  /* 0x0000004c00e08947 */ /* 0x002fea0003800000 */
.L_x_122:
[----:B------:R-:W-:Y:S01]  /*29e0*/  ULEA UR4, UR5, UR6, 0x3 ;  /* 0x0000000605047291 */ /* 0x000fe2000f8e18ff */
[----:B------:R-:W-:Y:S02]  /*29f0*/  PRMT R4, RZ, 0x654, R4 ;  /* 0x00000654ff047816 */ /* 0x000fe40000000004 */
[----:B-1----:R-:W-:Y:S01]  /*2a00*/  SHF.L.U32 R5, R12, 0x1f, RZ ;  /* 0x0000001f0c057819 */ /* 0x002fe200000006ff */
[----:B------:R-:W-:Y:S01]  /*2a10*/  UIADD3 UR7, UPT, UPT, UR4, 0x70, URZ ;  /* 0x0000007004077890 */ /* 0x000fe2000fffe0ff */
[----:B------:R1:W-:Y:S05]  /*2a20*/  SYNCS.ARRIVE.TRANS64.RED.A1T0 RZ, [R4+URZ], RZ ;  /* 0x000000ff04ff79a7 */ /* 0x0003ea00081004ff */
[----:B------:R-:W-:Y:S01]  /*2a30*/  IMAD.U32 R7, RZ, RZ, UR7 ;  /* 0x00000007ff077e24 */ /* 0x000fe2000f8e00ff */
[----:B------:R-:W2:Y:S04]  /*2a40*/  SYNCS.PHASECHK.TRANS64.TRYWAIT P0, [UR4+0x80], R5 ;  /* 0x00008005ff0075a7 */ /* 0x000ea80008001104 */
[----:B------:R-:W-:Y:S01]  /*2a50*/  PRMT R6, R0, 0x654, R7 ;  /* 0x0000065400067816 */ /* 0x000fe20000000007 */
[----:B-1----:R-:W-:Y:S01]  /*2a60*/  @!P2 IMAD.MOV.U32 R4, RZ, RZ, 0x10 ;  /* 0x00000010ff04a424 */ /* 0x002fe200078e00ff */
[----:B--2---:R-:W-:Y:S06]  /*2a70*/  @!P0 BRA `(.L_x_49) ;  /* 0x0000004c00cc8947 */ /* 0x004fec0003800000 */
.L_x_124:
[----:B------:R-:W-:Y:S01]  /*2a80*/  ULEA UR8, UR5, UR6, 0x4 ;  /* 0x0000000605087291 */ /* 0x000fe2000f8e20ff */
[----:B------:R-:W-:Y:S01]  /*2a90*/  SEL R3, R6, R3, !P2 ;  /* 0x0000000306037207 */ /* 0x000fe20005000000 */
[----:B------:R-:W-:Y:S01]  /*2aa0*/  UIADD3 UR9, UPT, UPT, UR4, 0x70, URZ ;  /* 0x0000007004097890 */ /* 0x000fe2000fffe0ff */
[----:B-1----:R-:W-:Y:S01]  /*2ab0*/  LEA R2, R11, UR6, 0x3 ;  /* 0x000000060b027c11 */ /* 0x002fe2000f8e18ff */
[----:B------:R-:W-:Y:S01]  /*2ac0*/  UIADD3 UR8, UPT, UPT, UR8, 0x100, URZ ;  /* 0x0000010008087890 */ /* 0x000fe2000fffe0ff */
[----:B------:R-:W-:Y:S01]  /*2ad0*/  SHF.L.U32 R5, R10, 0x1f, RZ ;  /* 0x0000001f0a057819 */ /* 0x000fe200000006ff */
[----:B------:R1:W-:Y:S01]  /*2ae0*/  @!P2 SYNCS.ARRIVE.TRANS64.RED RZ, [R3+URZ], R4 ;  /* 0x0000000403ffa9a7 */ /* 0x0003e200080004ff */
[----:B------:R-:W-:Y:S01]  /*2af0*/  UIADD3 UR4, UPT, UPT, UR5, 0x1, URZ ;  /* 0x0000000105047890 */ /* 0x000fe2000fffe0ff */
[----:B------:R-:W-:-:S03]  /*2b00*/  VIADD R8, R8, 0x1 ;  /* 0x0000000108087836 */ /* 0x000fc60000000000 */
[----:B------:R-:W-:Y:S02]  /*2b10*/  UISETP.NE.AND UP0, UPT, UR4, 0x2, UPT ;  /* 0x000000020400788c */ /* 0x000fe4000bf05270 */
[----:B------:R-:W-:Y:S06]  /*2b20*/  UGETNEXTWORKID.BROADCAST [UR8], [UR9] ;  /* 0x00000000080073ca */ /* 0x000fec0008000100 */
[----:B------:R-:W-:Y:S01]  /*2b30*/  USEL UR7, URZ, 0x1, UP0 ;  /* 0x00000001ff077887 */ /* 0x000fe20008000000 */
[----:B------:R-:W-:Y:S01]  /*2b40*/  ISETP.NE.AND P0, PT, R8, 0x2, PT ;  /* 0x000000020800780c */ /* 0x000fe20003f05270 */
[----:B------:R-:W-:Y:S01]  /*2b50*/  USEL UR5, UR4, URZ, UP0 ;  /* 0x000000ff04057287 */ /* 0x000fe20008000000 */
[----:B------:R-:W2:Y:S03]  /*2b60*/  SYNCS.PHASECHK.TRANS64.TRYWAIT P1, [R2+URZ+0x70], R5 ;  /* 0x00007005020075a7 */ /* 0x000ea600080211ff */
[----:B------:R-:W-:Y:S01]  /*2b70*/  LOP3.LUT R12, R12, UR7, RZ, 0x3c, !PT ;  /* 0x000000070c0c7c12 */ /* 0x000fe2000f8e3cff */
[----:B-12---:R-:W-:Y:S07]  /*2b80*/  @!P1 BRA `(.L_x_50) ;  /* 0x0000004c00a09947 */ /* 0x006fee0003800000 */
.L_x_125:
[C---:B------:R-:W-:Y:S01]  /*2b90*/  LEA R4, R11.reuse, UR6, 0x4 ;  /* 0x000000060b047c11 */ /* 0x040fe2000f8e20ff */
[----:B-1----:R-:W-:Y:S01]  /*2ba0*/  VIADD R2, R2, 0x80 ;  /* 0x0000008002027836 */ /* 0x002fe20000000000 */
[----:B------:R-:W-:Y:S01]  /*2bb0*/  SEL R8, R8, RZ, P0 ;  /* 0x000000ff08087207 */ /* 0x000fe20000000000 */
[----:B------:R-:W-:-:S03]  /*2bc0*/  VIADD R11, R11, 0x1 ;  /* 0x000000010b0b7836 */ /* 0x000fc60000000000 */
[----:B------:R-:W1:Y:S01]  /*2bd0*/  LDS.128 R4, [R4+0x100] ;  /* 0x0001000004047984 */ /* 0x000e620000000c00 */
[----:B------:R-:W-:Y:S02]  /*2be0*/  PRMT R2, RZ, 0x654, R2 ;  /* 0x00000654ff027816 */ /* 0x000fe40000000002 */
[C---:B------:R-:W-:Y:S01]  /*2bf0*/  ISETP.NE.AND P1, PT, R11.reuse, 0x2, PT ;  /* 0x000000020b00780c */ /* 0x040fe20003f25270 */
[----:B------:R-:W-:Y:S01]  /*2c00*/  @!PT LDS RZ, [RZ] ;  /* 0x00000000fffff984 */ /* 0x000fe20000000800 */
[----:B------:R-:W-:Y:S01]  /*2c10*/  @!PT LDS RZ, [RZ] ;  /* 0x00000000fffff984 */ /* 0x000fe20000000800 */
[----:B------:R-:W-:Y:S01]  /*2c20*/  @!PT LDS RZ, [RZ] ;  /* 0x00000000fffff984 */ /* 0x000fe20000000800 */
[----:B------:R-:W-:Y:S01]  /*2c30*/  @!PT LDS RZ, [RZ] ;  /* 0x00000000fffff984 */ /* 0x000fe20000000800 */
[----:B------:R2:W-:Y:S06]  /*2c40*/  MEMBAR.ALL.CTA ;  /* 0x0000000000007992 */ /* 0x0005ec0000008000 */
[----:B--2---:R-:W2:Y:S01]  /*2c50*/  FENCE.VIEW.ASYNC.S ;  /* 0x00000000000073c6 */ /* 0x004ea20000000000 */
[----:B------:R-:W-:Y:S01]  /*2c60*/  SEL R11, R11, RZ, P1 ;  /* 0x000000ff0b0b7207 */ /* 0x000fe20000800000 */
[----:B--2---:R2:W-:Y:S01]  /*2c70*/  SYNCS.ARRIVE.TRANS64.RED.A1T0 RZ, [R2+URZ], RZ ;  /* 0x000000ff02ff79a7 */ /* 0x0045e200081004ff */
[----:B-1----:R-:W-:-:S02]  /*2c80*/  LOP3.LUT P3, RZ, R6, 0x1, RZ, 0xc0, !PT ;  /* 0x0000000106ff7812 */ /* 0x002fc4000786c0ff */
[----:B------:R-:W-:-:S04]  /*2c90*/  SEL R5, RZ, 0x1, P1 ;  /* 0x00000001ff057807 */ /* 0x000fc80000800000 */
[----:B------:R-:W-:Y:S02]  /*2ca0*/  LOP3.LUT R10, R10, R5, RZ, 0x3c, !PT ;  /* 0x000000050a0a7212 */ /* 0x000fe400078e3cff */
[----:B--2---:R-:W-:-:S04]  /*2cb0*/  SEL R2, RZ, 0x1, P0 ;  /* 0x00000001ff027807 */ /* 0x004fc80000000000 */
[----:B------:R-:W-:Y:S01]  /*2cc0*/  LOP3.LUT R9, R9, R2, RZ, 0x3c, !PT ;  /* 0x0000000209097212 */ /* 0x000fe200078e3cff */
[----:B------:R-:W-:Y:S06]  /*2cd0*/  @P3 BRA `(.L_x_51) ;  /* 0xfffffffc002c3947 */ /* 0x000fec000383ffff */
[----:B------:R-:W-:Y:S01]  /*2ce0*/  ULEA UR4, UR5, UR6, 0x3 ;  /* 0x0000000605047291 */ /* 0x000fe2000f8e18ff */
[----:B------:R-:W-:-:S08]  /*2cf0*/  SHF.L.U32 R3, R12, 0x1f, RZ ;  /* 0x0000001f0c037819 */ /* 0x000fd000000006ff */
[----:B------:R-:W1:Y:S02]  /*2d00*/  SYNCS.PHASECHK.TRANS64 P0, [UR4+0x80], R3 ;  /* 0x00008003ff0075a7 */ /* 0x000e640008001004 */
[----:B-1----:R-:W-:Y:S05]  /*2d10*/  @P0 BRA `(.L_x_52) ;  /* 0x0000000000080947 */ /* 0x002fea0003800000 */
[----:B------:R-:W1:Y:S02]  /*2d20*/  SYNCS.PHASECHK.TRANS64.TRYWAIT P0, [UR4+0x80], R3 ;  /* 0x00008003ff0075a7 */ /* 0x000e640008001104 */
[----:B-1----:R-:W-:Y:S05]  /*2d30*/  @!P0 BRA `(.L_x_53) ;  /* 0x0000004c00488947 */ /* 0x002fea0003800000 */
.L_x_52:
[----:B------:R-:W-:-:S04]  /*2d40*/  UIADD3 UR7, UPT, UPT, UR5, 0x1, URZ ;  /* 0x0000000105077890 */ /* 0x000fc8000fffe0ff */
[----:B------:R-:W-:-:S04]  /*2d50*/  UISETP.NE.AND UP0, UPT, UR7, 0x2, UPT ;  /* 0x000000020700788c */ /* 0x000fc8000bf05270 */
[----:B------:R-:W-:Y:S02]  /*2d60*/  USEL UR8, URZ, 0x1, UP0 ;  /* 0x00000001ff087887 */ /* 0x000fe40008000000 */
[----:B------:R-:W-:-:S04]  /*2d70*/  USEL UR7, UR7, URZ, UP0 ;  /* 0x000000ff07077287 */ /* 0x000fc80008000000 */
[----:B------:R-:W-:Y:S01]  /*2d80*/  ULEA UR7, UR7, UR6, 0x3 ;  /* 0x0000000607077291 */ /* 0x000fe2000f8e18ff */
[----:B-1----:R-:W-:-:S04]  /*2d90*/  LOP3.LUT R3, R12, UR8, RZ, 0x3c, !PT ;  /* 0x000000080c037c12 */ /* 0x002fc8000f8e3cff */
[----:B------:R-:W-:-:S04]  /*2da0*/  SHF.L.U32 R0, R3, 0x1f, RZ ;  /* 0x0000001f03007819 */ /* 0x000fc800000006ff */
[----:B------:R-:W1:Y:S02]  /*2db0*/  SYNCS.PHASECHK.TRANS64 P0, [UR7+0x80], R0 ;  /* 0x00008000ff0075a7 */ /* 0x000e640008001007 */
[----:B-1----:R-:W-:Y:S05]  /*2dc0*/  @P0 EXIT ;  /* 0x000000000000094d */ /* 0x002fea0003800000 */
[----:B------:R-:W-:Y:S02]  /*2dd0*/  SHF.L.U32 R3, R3, 0x1f, RZ ;  /* 0x0000001f03037819 */ /* 0x000fe400000006ff */
[----:B------:R-:W-:-:S07]  /*2de0*/  MOV R0, UR7 ;  /* 0x0000000700007c02 */ /* 0x000fce0008000f00 */
.L_x_54:
[----:B-1----:R1:W2:Y:S02]  /*2df0*/  SYNCS.PHASECHK.TRANS64.TRYWAIT P0, [R0+URZ+0x80], R3 ;  /* 0x00008003000075a7 */ /* 0x0022a400080011ff */
[----:B--2---:R-:W-:Y:S05]  /*2e00*/  @!P0 NANOSLEEP.SYNCS 0x989680 ;  /* 0x009896800000895d */ /* 0x004fea0003900000 */
[----:B------:R-:W2:Y:S02]  /*2e10*/  @!P0 SYNCS.PHASECHK.TRANS64 P0, [R0+URZ+0x80], R3 ;  /* 0x00008003000085a7 */ /* 0x000ea400080010ff */
[----:B--2---:R-:W-:Y:S05]  /*2e20*/  @P0 EXIT ;  /* 0x000000000000094d */ /* 0x004fea0003800000 */
[----:B------:R-:W-:Y:S05]  /*2e30*/  BRA `(.L_x_54) ;  /* 0xfffffffc00ec7947 */ /* 0x000fea000383ffff */
.L_x_47:
[----:B------:R-:W-:Y:S05]  /*2e40*/  BRA.U UP4, `(.L_x_55) ;  /* 0x0000000d04847547 */ /* 0x000fea000b800000 */
[----:B------:R-:W1:Y:S01]  /*2e50*/  S2UR UR7, SR_CgaCtaId ;  /* 0x00000000000779c3 */ /* 0x000e620000008800 */
[----:B------:R-:W-:Y:S01]  /*2e60*/  UMOV UR4, 0x40 ;  /* 0x0000004000047882 */ /* 0x000fe20000000000 */
[----:B------:R-:W-:Y:S01]  /*2e70*/  NOP ;  /* 0x0000000000007918 */ /* 0x000fe20000000000 */
[----:B------:R-:W-:Y:S01]  /*2e80*/  UMOV UR6, 0x400 ;  /* 0x0000040000067882 */ /* 0x000fe20000000000 */
[----:B-1----:R-:W-:Y:S02]  /*2e90*/  ULEA UR5, UR7, UR4, 0x18 ;  /* 0x0000000407057291 */ /* 0x002fe4000f8ec0ff */
[----:B------:R-:W-:-:S07]  /*2ea0*/  ULEA UR6, UR7, UR6, 0x18 ;  /* 0x0000000607067291 */ /* 0x000fce000f8ec0ff */
[----:B------:R-:W1:Y:S02]  /*2eb0*/  LDS.U8 R0, [UR5+0x1c] ;  /* 0x00001c05ff007984 */ /* 0x000e640008000000 */
[----:B-1----:R-:W-:-:S13]  /*2ec0*/  ISETP.NE.AND P0, PT, R0, RZ, PT ;  /* 0x000000ff0000720c */ /* 0x002fda0003f05270 */
[----:B------:R-:W-:Y:S05]  /*2ed0*/  @P0 BRA `(.L_x_56) ;  /* 0x0000000000580947 */ /* 0x000fea0003800000 */
[----:B------:R-:W-:-:S13]  /*2ee0*/  ELECT P0, URZ, PT ;  /* 0x0000000000ff782f */ /* 0x000fda0003800000 */
[----:B------:R-:W-:Y:S05]  /*2ef0*/  @!P0 BRA `(.L_x_57) ;  /* 0x0000000000608947 */ /* 0x000fea0003800000 */
[----:B------:R-:W-:Y:S01]  /*2f00*/  UMOV UR4, 0x10 ;  /* 0x0000001000047882 */ /* 0x000fe20000000000 */
[----:B------:R-:W-:Y:S01]  /*2f10*/  HFMA2 R0, -RZ, RZ, 0, 5.9604644775390625e-08 ;  /* 0x00000001ff007431 */ /* 0x000fe200000001ff */
[----:B------:R-:W-:-:S03]  /*2f20*/  MOV R3, 0xffff ;  /* 0x0000ffff00037802 */ /* 0x000fc60000000f00 */
[----:B------:R-:W-:Y:S04]  /*2f30*/  DEPBAR.LE SB1, 0x36 ;  /* 0x00009d800000791a */ /* 0x000fe80000000000 */
[----:B------:R-:W1:Y:S02]  /*2f40*/  UTCATOMSWS.FIND_AND_SET.ALIGN UP0, UR4, UR4 ;  /* 0x00000004000475e3 */ /* 0x000e640008000800 */
[----:B-1----:R-:W-:Y:S01]  /*2f50*/  MOV R4, UR4 ;  /* 0x0000000400047c02 */ /* 0x002fe20008000f00 */
[----:B------:R-:W-:Y:S06]  /*2f60*/  BRA.U UP0, `(.L_x_58) ;  /* 0x0000000100187547 */ /* 0x000fec000b800000 */
.L_x_59:
[----:B------:R-:W-:Y:S05]  /*2f70*/  NANOSLEEP 0x64 ;  /* 0x000000640000795d */ /* 0x000fea0003800000 */
[----:B------:R-:W-:-:S05]  /*2f80*/  UMOV UR4, 0x10 ;  /* 0x0000001000047882 */ /* 0x000fca0000000000 */
[----:B------:R-:W-:Y:S04]  /*2f90*/  DEPBAR.LE SB1, 0x36 ;  /* 0x00009d800000791a */ /* 0x000fe80000000000 */
[----:B------:R-:W1:Y:S02]  /*2fa0*/  UTCATOMSWS.FIND_AND_SET.ALIGN UP0, UR4, UR4 ;  /* 0x00000004000475e3 */ /* 0x000e640008000800 */
[----:B-1----:R-:W-:Y:S01]  /*2fb0*/  MOV R4, UR4 ;  /* 0x0000000400047c02 */ /* 0x002fe20008000f00 */
[----:B------:R-:W-:Y:S05]  /*2fc0*/  BRA.U !UP0, `(.L_x_59) ;  /* 0xfffffffd08e87547 */ /* 0x000fea000b83ffff */
.L_x_58:
[-C--:B------:R-:W-:Y:S02]  /*2fd0*/  SHF.L.U32 R3, R3, R4.reuse, RZ ;  /* 0x0000000403037219 */ /* 0x080fe400000006ff */
[----:B------:R-:W-:Y:S01]  /*2fe0*/  SHF.L.U32 R0, R0, R4, RZ ;  /* 0x0000000400007219 */ /* 0x000fe200000006ff */
[----:B------:R-:W-:Y:S02]  /*2ff0*/  IMAD.SHL.U32 R4, R4, 0x20, RZ ;  /* 0x0000002004047824 */ /* 0x000fe400078e00ff */
[----:B------:R1:W-:Y:S04]  /*3000*/  ATOMS.OR RZ, [UR5+0x14], R3 ;  /* 0x00001403ffff798c */ /* 0x0003e8000b000005 */
[----:B------:R1:W-:Y:S04]  /*3010*/  ATOMS.OR RZ, [UR5+0x18], R0 ;  /* 0x00001800ffff798c */ /* 0x0003e8000b000005 */
[----:B------:R1:W-:Y:S01]  /*3020*/  STS [UR6+0x120], R4 ;  /* 0x00012004ff007988 */ /* 0x0003e20008000806 */
[----:B------:R-:W-:Y:S05]  /*3030*/  BRA `(.L_x_57) ;  /* 0x0000000000107947 */ /* 0x000fea0003800000 */
.L_x_56:
[----:B------:R-:W-:Y:S02]  /*3040*/  MOV R0, 0xffffffff ;  /* 0xffffffff00007802 */ /* 0x000fe40000000f00 */
[----:B------:R-:W-:-:S03]  /*3050*/  MOV R4, 0x3080 ;  /* 0x0000308000047802 */ /* 0x000fc60000000f00 */
[----:B------:R1:W-:Y:S04]  /*3060*/  STS [UR6+0x120], R0 ;  /* 0x00012000ff007988 */ /* 0x0003e80008000806 */
[----:B-1---5:R-:W-:Y:S05]  /*3070*/  CALL.REL.NOINC `($__internal_1_$__cuda_sm10x_tcgen05_guardrail_trap_phase_invalid_during_alloc) ;  /* 0x0000005000047944 */ /* 0x022fea0003c00000 */
.L_x_57:
[----:B------:R-:W-:Y:S05]  /*3080*/  WARPSYNC.ALL ;  /* 0x0000000000007948 */ /* 0x000fea0003800000 */
[----:B------:R-:W2:Y:S01]  /*3090*/  S2UR UR4, SR_CgaCtaId ;  /* 0x00000000000479c3 */ /* 0x000ea20000008800 */
[----:B------:R-:W-:Y:S01]  /*30a0*/  UMOV UR13, 0x400 ;  /* 0x00000400000d7882 */ /* 0x000fe20000000000 */
[----:B------:R-:W-:-:S06]  /*30b0*/  NOP ;  /* 0x0000000000007918 */ /* 0x000fcc0000000000 */
[----:B------:R-:W-:Y:S06]  /*30c0*/  BAR.ARV 0x6, 0xa0 ;  /* 0x0182800000007b1d */ /* 0x000fec0000002000 */
[----:B------:R-:W3:Y:S01]  /*30d0*/  LDCU UR5, c[0x0][0x38c] ;  /* 0x00007180ff0577ac */ /* 0x000ee20008000800 */
[----:B------:R-:W-:Y:S01]  /*30e0*/  LOP3.LUT R2, R2, 0xffff, RZ, 0xc0, !PT ;  /* 0x0000ffff02027812 */ /* 0x000fe200078ec0ff */
[----:B------:R-:W-:Y:S01]  /*30f0*/  IMAD.MOV.U32 R11, RZ, RZ, 0x1 ;  /* 0x00000001ff0b7424 */ /* 0x000fe200078e00ff */
[----:B------:R-:W-:Y:S01]  /*3100*/  CS2R R8, SRZ ;  /* 0x0000000000087805 */ /* 0x000fe2000001ff00 */
[----:B------:R-:W4:Y:S01]  /*3110*/  LDCU UR8, c[0x0][0x38c] ;  /* 0x00007180ff0877ac */ /* 0x000f220008000800 */
[----:B------:R-:W-:Y:S01]  /*3120*/  R2UR UR15, R2 ;  /* 0x00000000020f72ca */ /* 0x000fe200000e0000 */
[----:B------:R-:W-:Y:S01]  /*3130*/  IMAD.MOV.U32 R10, RZ, RZ, RZ ;  /* 0x000000ffff0a7224 */ /* 0x000fe200078e00ff */
[----:B------:R-:W-:Y:S01]  /*3140*/  UMOV UR18, URZ ;  /* 0x000000ff00127c82 */ /* 0x000fe20008000000 */
[----:B------:R-:W-:Y:S01]  /*3150*/  UMOV UR10, URZ ;  /* 0x000000ff000a7c82 */ /* 0x000fe20008000000 */
[----:B--2---:R-:W-:Y:S01]  /*3160*/  ULEA UR13, UR4, UR13, 0x18 ;  /* 0x0000000d040d7291 */ /* 0x004fe2000f8ec0ff */
[----:B------:R-:W-:Y:S01]  /*3170*/  UMOV UR20, 0x0 ;  /* 0x0000000000147882 */ /* 0x000fe20000000000 */
[----:B------:R-:W-:-:S02]  /*3180*/  UMOV UR21, 0x4200490 ;  /* 0x0420049000157882 */ /* 0x000fc40000000000 */
[----:B------:R-:W-:Y:S02]  /*3190*/  UIADD3 UR6, UPT, UPT, UR13, 0x4400, URZ ;  /* 0x000044000d067890 */ /* 0x000fe4000fffe0ff */
[----:B------:R-:W-:Y:S02]  /*31a0*/  UIADD3 UR7, UPT, UPT, UR13, 0x6400, URZ ;  /* 0x000064000d077890 */ /* 0x000fe4000fffe0ff */
[----:B---3--:R-:W-:Y:S01]  /*31b0*/  UIADD3 UR5, UPT, UPT, UR5, 0x1f, URZ ;  /* 0x0000001f05057890 */ /* 0x008fe2000fffe0ff */
[----:B-1----:R-:W1:Y:S01]  /*31c0*/  LDS R0, [UR13+0x120] ;  /* 0x0001200dff007984 */ /* 0x002e620008000800 */
[----:B------:R-:W-:Y:S02]  /*31d0*/  USHF.R.U32.HI UR6, URZ, 0x4, UR6 ;  /* 0x00000004ff067899 */ /* 0x000fe40008011606 */
[----:B------:R-:W-:Y:S02]  /*31e0*/  USHF.R.S32.HI UR4, URZ, 0x1f, UR5 ;  /* 0x0000001fff047899 */ /* 0x000fe40008011405 */
[----:B------:R-:W-:-:S02]  /*31f0*/  ULOP3.LUT UR6, UR6, 0x3fff, URZ, 0xc0, !UPT ;  /* 0x00003fff06067892 */ /* 0x000fc4000f8ec0ff */
[----:B------:R-:W-:Y:S02]  /*3200*/  ULEA.HI UR4, UR4, UR5, URZ, 0x5 ;  /* 0x0000000504047291 */ /* 0x000fe4000f8f28ff */
[----:B------:R-:W-:Y:S02]  /*3210*/  USHF.R.U32.HI UR5, URZ, 0x4, UR7 ;  /* 0x00000004ff057899 */ /* 0x000fe40008011607 */
[----:B------:R-:W-:Y:S02]  /*3220*/  USHF.R.S32.HI UR22, URZ, 0x5, UR4 ;  /* 0x00000005ff167899 */ /* 0x000fe40008011404 */
[----:B------:R-:W-:Y:S02]  /*3230*/  ULOP3.LUT UR5, UR5, 0x3fff, URZ, 0xc0, !UPT ;  /* 0x00003fff05057892 */ /* 0x000fe4000f8ec0ff */
[----:B------:R-:W-:Y:S02]  /*3240*/  UISETP.LT.AND UP0, UPT, UR22, 0x1, UPT ;  /* 0x000000011600788c */ /* 0x000fe4000bf01270 */
[----:B------:R-:W-:-:S02]  /*3250*/  ULOP3.LUT UR16, UR6, 0x10000, URZ, 0xfc, !UPT ;  /* 0x0001000006107892 */ /* 0x000fc4000f8efcff */
[----:B------:R-:W-:Y:S02]  /*3260*/  USEL UR23, UR22, 0x1, !UP0 ;  /* 0x0000000116177887 */ /* 0x000fe4000c000000 */
[----:B------:R-:W-:Y:S02]  /*3270*/  ULOP3.LUT UR17, UR5, 0x10000, URZ, 0xfc, !UPT ;  /* 0x0001000005117892 */ /* 0x000fe4000f8efcff */
[----:B------:R-:W-:Y:S02]  /*3280*/  UIADD3 UR23, UPT, UPT, -UR23, URZ, URZ ;  /* 0x000000ff17177290 */ /* 0x000fe4000fffe1ff */
[----:B----4-:R-:W-:Y:S01]  /*3290*/  UISETP.GE.AND UP4, UPT, UR8, 0x1, UPT ;  /* 0x000000010800788c */ /* 0x010fe2000bf86270 */
[----:B-1----:R-:W-:-:S15]  /*32a0*/  R2UR UR24, R0 ;  /* 0x00000000001872ca */ /* 0x002fde00000e0000 */
.L_x_66:
[----:B------:R-:W-:Y:S02]  /*32b0*/  LEA R0, R10, UR13, 0x3 ;  /* 0x0000000d0a007c11 */ /* 0x000fe4000f8e18ff */
[----:B------:R-:W-:Y:S02]  /*32c0*/  SHF.L.U32 R5, R9, 0x1f, RZ ;  /* 0x0000001f09057819 */ /* 0x000fe400000006ff */
[----:B------:R-:W-:Y:S01]  /*32d0*/  PLOP3.LUT P0, PT, PT, PT, UP4, 0x80, 0x8 ;  /* 0x000000000008781c */ /* 0x000fe20003f0f048 */
[----:B------:R-:W-:Y:S01]  /*32e0*/  VIADD R3, R0, 0x80 ;  /* 0x0000008000037836 */ /* 0x000fe20000000000 */
[----:B-1----:R-:W1:Y:S02]  /*32f0*/  SYNCS.PHASECHK.TRANS64.TRYWAIT P1, [R0+URZ+0x70], R5 ;  /* 0x00007005000075a7 */ /* 0x002e6400080211ff */
[----:B-1-3--:R-:W-:Y:S09]  /*3300*/  @!P1 BRA `(.L_x_60) ;  /* 0x0000004400ec9947 */ /* 0x00aff20003800000 */
.L_x_127:
[----:B------:R-:W-:Y:S01]  /*3310*/  LEA R4, R10, UR13, 0x4 ;  /* 0x0000000d0a047c11 */ /* 0x000fe2000f8e20ff */
[----:B------:R-:W-:Y:S01]  /*3320*/  @UP4 ULEA UR4, UR10, UR13, 0x3 ;  /* 0x0000000d0a044291 */ /* 0x000fe2000f8e18ff */
[----:B------:R-:W-:Y:S01]  /*3330*/  PLOP3.LUT P2, PT, PT, PT, PT, 0x80, 0x8 ;  /* 0x000000000008781c */ /* 0x000fe20003f4f070 */
[----:B------:R-:W-:Y:S01]  /*3340*/  ULEA UR19, UR18, UR13, 0x3 ;  /* 0x0000000d12137291 */ /* 0x000fe2000f8e18ff */
[----:B------:R-:W-:Y:S02]  /*3350*/  PRMT R3, RZ, 0x654, R3 ;  /* 0x00000654ff037816 */ /* 0x000fe40000000003 */
[----:B-1----:R-:W1:Y:S01]  /*3360*/  LDS.128 R4, [R4+0x100] ;  /* 0x0001000004047984 */ /* 0x002e620000000c00 */
[----:B------:R-:W-:Y:S02]  /*3370*/  @P0 SHF.L.U32 R2, R8, 0x1f, RZ ;  /* 0x0000001f08020819 */ /* 0x000fe400000006ff */
[----:B------:R-:W-:Y:S01]  /*3380*/  SHF.L.U32 R0, R11, 0x1f, RZ ;  /* 0x0000001f0b007819 */ /* 0x000fe200000006ff */
[----:B------:R-:W-:Y:S01]  /*3390*/  @!PT LDS RZ, [RZ] ;  /* 0x00000000fffff984 */ /* 0x000fe20000000800 */
[----:B------:R-:W-:Y:S01]  /*33a0*/  @!PT LDS RZ, [RZ] ;  /* 0x00000000fffff984 */ /* 0x000fe20000000800 */
[----:B------:R-:W-:Y:S01]  /*33b0*/  @!PT LDS RZ, [RZ] ;  /* 0x00000000fffff984 */ /* 0x000fe20000000800 */
[----:B------:R-:W-:Y:S01]  /*33c0*/  @!PT LDS RZ, [RZ] ;  /* 0x00000000fffff984 */ /* 0x000fe20000000800 */
[----:B------:R2:W-:Y:S06]  /*33d0*/  MEMBAR.ALL.CTA ;  /* 0x0000000000007992 */ /* 0x0005ec0000008000 */
[----:B--2---:R-:W2:Y:S02]  /*33e0*/  FENCE.VIEW.ASYNC.S ;  /* 0x00000000000073c6 */ /* 0x004ea40000000000 */
[----:B--2---:R2:W-:Y:S01]  /*33f0*/  SYNCS.ARRIVE.TRANS64.RED.A1T0 RZ, [R3+URZ], RZ ;  /* 0x000000ff03ff79a7 */ /* 0x0045e200081004ff */
[----:B------:R2:W3:Y:S01]  /*3400*/  @P0 SYNCS.PHASECHK.TRANS64.TRYWAIT P2, [UR4], R2 ;  /* 0x00000002ff0005a7 */ /* 0x0004e20008041104 */
[----:B-1----:R-:W-:Y:S01]  /*3410*/  LOP3.LUT P1, RZ, R6, 0x1, RZ, 0xc0, !PT ;  /* 0x0000000106ff7812 */ /* 0x002fe2000782c0ff */
[----:B------:R-:W1:Y:S02]  /*3420*/  SYNCS.PHASECHK.TRANS64.TRYWAIT P0, [UR19+0xb0], R0 ;  /* 0x0000b000ff0075a7 */ /* 0x000e640008001113 */
[----:B-123--:R-:W-:Y:S10]  /*3430*/  @!P0 BRA `(.L_x_61) ;  /* 0x0000004400b48947 */ /* 0x00eff40003800000 */
.L_x_129:
[----:B------:R-:W-:Y:S01]  /*3440*/  IADD3 R10, PT, PT, R10, 0x1, RZ ;  /* 0x000000010a0a7810 */ /* 0x000fe20007ffe0ff */
[----:B------:R-:W-:Y:S06]  /*3450*/  BRA.U !UP4, `(.L_x_62) ;  /* 0x000000010ca07547 */ /* 0x000fec000b800000 */
[----:B------:R-:W-:Y:S02]  /*3460*/  ULEA.HI UR4, UR18, UR18, URZ, 0x1 ;  /* 0x0000001212047291 */ /* 0x000fe4000f8f08ff */
[----:B------:R-:W-:Y:S02]  /*3470*/  UPLOP3.LUT UP2, UPT, UPT, UPT, UPT, 0x40, 0x4 ;  /* 0x000000000004789c */ /* 0x000fe40003f4e870 */
[----:B------:R-:W-:Y:S02]  /*3480*/  USHF.L.U32 UR5, UR4, 0x6, URZ ;  /* 0x0000000604057899 */ /* 0x000fe400080006ff */
[----:B------:R-:W-:Y:S02]  /*3490*/  ULOP3.LUT UR14, UR4, 0xffe, URZ, 0xc0, !UPT ;  /* 0x00000ffe040e7892 */ /* 0x000fe4000f8ec0ff */
[----:B------:R-:W-:Y:S02]  /*34a0*/  ULOP3.LUT UR4, UR5, 0xffffff80, URZ, 0xc0, !UPT ;  /* 0xffffff8005047892 */ /* 0x000fe4000f8ec0ff */
[----:B------:R-:W-:-:S02]  /*34b0*/  UIADD3 UR14, UPT, UPT, -UR14, UR18, URZ ;  /* 0x000000120e0e7290 */ /* 0x000fc4000fffe1ff */
[----:B------:R-:W-:Y:S01]  /*34c0*/  UIADD3 UR4, UPT, UPT, UR24, UR4, URZ ;  /* 0x0000000418047290 */ /* 0x000fe2000fffe0ff */
[----:B------:R-:W-:Y:S01]  /*34d0*/  UMOV UR12, UR23 ;  /* 0x00000017000c7c82 */ /* 0x000fe20008000000 */
[----:B------:R-:W-:Y:S02]  /*34e0*/  UMOV UR11, UR22 ;  /* 0x00000016000b7c82 */ /* 0x000fe40008000000 */
[----:B------:R-:W-:Y:S01]  /*34f0*/  ULEA UR14, UR14, UR4, 0x14 ;  /* 0x000000040e0e7291 */ /* 0x000fe2000f8ea0ff */
[----:B------:R-:W-:-:S11]  /*3500*/  UMOV UR5, UR10 ;  /* 0x0000000a00057c82 */ /* 0x000fd60008000000 */
.L_x_65:
[----:B------:R-:W-:Y:S02]  /*3510*/  UIADD3 UR12, UPT, UPT, UR12, 0x1, URZ ;  /* 0x000000010c0c7890 */ /* 0x000fe4000fffe0ff */
[----:B--2---:R-:W-:Y:S02]  /*3520*/  ULEA UR6, UR5, UR13, 0x3 ;  /* 0x0000000d05067291 */ /* 0x004fe4000f8e18ff */
[----:B------:R-:W-:Y:S01]  /*3530*/  UISETP.NE.AND UP3, UPT, UR12, URZ, UPT ;  /* 0x000000ff0c00728c */ /* 0x000fe2000bf65270 */
[----:B---3--:R-:W-:Y:S10]  /*3540*/  @P2 BRA `(.L_x_63) ;  /* 0x00000000000c2947 */ /* 0x008ff40003800000 */
[----:B-1----:R-:W-:Y:S04]  /*3550*/  SHF.L.U32 R3, R8, 0x1f, RZ ;  /* 0x0000001f08037819 */ /* 0x002fe800000006ff */
[----:B------:R-:W1:Y:S02]  /*3560*/  SYNCS.PHASECHK.TRANS64.TRYWAIT P0, [UR6], R3 ;  /* 0x00000003ff0075a7 */ /* 0x000e640008001106 */
[----:B-1----:R-:W-:Y:S05]  /*3570*/  @!P0 BRA `(.L_x_64) ;  /* 0x00000044007c8947 */ /* 0x002fea0003800000 */
.L_x_63:
[----:B------:R-:W-:Y:S01]  /*3580*/  UISETP.NE.AND UP0, UPT, UR11, 0x1, UPT ;  /* 0x000000010b00788c */ /* 0x000fe2000bf05270 */
[----:B------:R-:W-:Y:S01]  /*3590*/  PLOP3.LUT P2, PT, PT, PT, PT, 0x80, 0x8 ;  /* 0x000000000008781c */ /* 0x000fe20003f4f070 */
[----:B------:R-:W-:Y:S02]  /*35a0*/  UIADD3 UR4, UPT, UPT, UR5, 0x1, URZ ;  /* 0x0000000105047890 */ /* 0x000fe4000fffe0ff */
[----:B------:R-:W-:Y:S02]  /*35b0*/  ULEA UR8, UR5, UR17, 0x8 ;  /* 0x0000001105087291 */ /* 0x000fe4000f8e40ff */
[----:B------:R-:W-:Y:S01]  /*35c0*/  UISETP.NE.AND UP1, UPT, UR4, 0x4, UPT ;  /* 0x000000040400788c */ /* 0x000fe2000bf25270 */
[----:B------:R-:W-:Y:S01]  /*35d0*/  PLOP3.LUT P0, PT, PT, PT, UP0, 0x80, 0x8 ;  /* 0x000000000008781c */ /* 0x000fe20003f0f008 */
[----:B------:R-:W-:Y:S02]  /*35e0*/  UIADD3 UR11, UPT, UPT, UR11, -0x1, URZ ;  /* 0xffffffff0b0b7890 */ /* 0x000fe4000fffe0ff */
[----:B------:R-:W-:Y:S02]  /*35f0*/  USEL UR7, URZ, 0x1, UP1 ;  /* 0x00000001ff077887 */ /* 0x000fe40008800000 */
[----:B------:R-:W-:Y:S01]  /*3600*/  USEL UR10, UR4, URZ, UP1 ;  /* 0x000000ff040a7287 */ /* 0x000fe20008800000 */
[----:B------:R-:W-:Y:S03]  /*3610*/  UMOV UR9, 0xc0004010 ;  /* 0xc000401000097882 */ /* 0x000fe60000000000 */
[----:B------:R-:W-:Y:S01]  /*3620*/  @UP0 ULEA UR4, UR10, UR13, 0x3 ;  /* 0x0000000d0a040291 */ /* 0x000fe2000f8e18ff */
[----:B------:R-:W-:Y:S01]  /*3630*/  LOP3.LUT R8, R8, UR7, RZ, 0x3c, !PT ;  /* 0x0000000708087c12 */ /* 0x000fe2000f8e3cff */
[----:B------:R-:W-:Y:S03]  /*3640*/  UMOV UR7, 0xc0004010 ;  /* 0xc000401000077882 */ /* 0x000fe60000000000 */
[----:B-1----:R-:W-:Y:S04]  /*3650*/  @P0 SHF.L.U32 R0, R8, 0x1f, RZ ;  /* 0x0000001f08000819 */ /* 0x002fe800000006ff */
[----:B------:R2:W3:Y:S01]  /*3660*/  @P0 SYNCS.PHASECHK.TRANS64.TRYWAIT P2, [UR4], R0 ;  /* 0x00000000ff0005a7 */ /* 0x0004e20008041104 */
[----:B------:R-:W-:Y:S02]  /*3670*/  UIADD3 UR4, UPT, UPT, UR6, 0x20, URZ ;  /* 0x0000002006047890 */ /* 0x000fe4000fffe0ff */
[----:B------:R-:W-:Y:S03]  /*3680*/  ULEA UR6, UR5, UR16, 0x7 ;  /* 0x0000001005067291 */ /* 0x000fe6000f8e38ff */
[----:B------:R-:W-:Y:S06]  /*3690*/  UMOV UR5, UR10 ;  /* 0x0000000a00057c82 */ /* 0x000fec0008000000 */
[----:B------:R2:W-:Y:S01]  /*36a0*/  UTCQMMA gdesc[UR6], gdesc[UR8], tmem[UR14], tmem[UR20], idesc[UR21], UP2 ;  /* 0x00ff1408060075ea */ /* 0x0005e2000900030e */
[----:B------:R-:W-:Y:S01]  /*36b0*/  UPLOP3.LUT UP2, UPT, UPT, UPT, UPT, 0x80, 0x8 ;  /* 0x000000000008789c */ /* 0x000fe20003f4f070 */
[----:B------:R2:W-:Y:S01]  /*36c0*/  UTCBAR.MULTICAST [UR4], URZ, UR15 ;  /* 0x000000ff040073e9 */ /* 0x0005e2000800080f */
[----:B------:R-:W-:Y:S09]  /*36d0*/  BRA.U UP3, `(.L_x_65) ;  /* 0xfffffffd038c7547 */ /* 0x000ff2000b83ffff */
.L_x_62:
[----:B--2---:R-:W-:Y:S01]  /*36e0*/  UIADD3 UR4, UPT, UPT, UR18, 0x1, URZ ;  /* 0x0000000112047890 */ /* 0x004fe2000fffe0ff */
[C---:B------:R-:W-:Y:S01]  /*36f0*/  ISETP.NE.AND P0, PT, R10.reuse, 0x2, PT ;  /* 0x000000020a00780c */ /* 0x040fe20003f05270 */
[----:B------:R-:W-:Y:S02]  /*3700*/  UIADD3 UR5, UPT, UPT, UR19, 0x90, URZ ;  /* 0x0000009013057890 */ /* 0x000fe4000fffe0ff */
[----:B------:R-:W-:Y:S01]  /*3710*/  UISETP.NE.AND UP0, UPT, UR4, 0x4, UPT ;  /* 0x000000040400788c */ /* 0x000fe2000bf05270 */
[----:B-1----:R-:W-:Y:S02]  /*3720*/  SEL R0, RZ, 0x1, P0 ;  /* 0x00000001ff007807 */ /* 0x002fe40000000000 */
[----:B------:R-:W-:Y:S01]  /*3730*/  SEL R10, R10, RZ, P0 ;  /* 0x000000ff0a0a7207 */ /* 0x000fe20000000000 */
[----:B------:R-:W-:Y:S01]  /*3740*/  USEL UR6, URZ, 0x1, UP0 ;  /* 0x00000001ff067887 */ /* 0x000fe20008000000 */
[----:B------:R-:W-:Y:S01]  /*3750*/  LOP3.LUT R9, R9, R0, RZ, 0x3c, !PT ;  /* 0x0000000009097212 */ /* 0x000fe200078e3cff */
[----:B------:R-:W-:Y:S01]  /*3760*/  USEL UR18, UR4, URZ, UP0 ;  /* 0x000000ff04127287 */ /* 0x000fe20008000000 */
[----:B------:R1:W-:Y:S03]  /*3770*/  UTCBAR [UR5], URZ ;  /* 0x000000ff050073e9 */ /* 0x0003e600080000ff */
[----:B------:R-:W-:Y:S01]  /*3780*/  LOP3.LUT R11, R11, UR6, RZ, 0x3c, !PT ;  /* 0x000000060b0b7c12 */ /* 0x000fe2000f8e3cff */
[----:B------:R-:W-:Y:S07]  /*3790*/  @P1 BRA `(.L_x_66) ;  /* 0xfffffff800c41947 */ /* 0x000fee000383ffff */
[----:B------:R-:W2:Y:S01]  /*37a0*/  S2UR UR8, SR_CgaCtaId ;  /* 0x00000000000879c3 */ /* 0x000ea20000008800 */
[----:B------:R-:W-:Y:S01]  /*37b0*/  ELECT P0, URZ, PT ;  /* 0x0000000000ff782f */ /* 0x000fe20003800000 */
[----:B------:R-:W-:Y:S01]  /*37c0*/  IMAD.MOV.U32 R0, RZ, RZ, 0x1 ;  /* 0x00000001ff007424 */ /* 0x000fe200078e00ff */
[----:B------:R-:W-:Y:S01]  /*37d0*/  UIADD3 UR13, UPT, UPT, UR13, 0xb0, URZ ;  /* 0x000000b00d0d7890 */ /* 0x000fe2000fffe0ff */
[----:B------:R-:W-:Y:S01]  /*37e0*/  SHF.L.U32 R3, R11, 0x1f, RZ ;  /* 0x0000001f0b037819 */ /* 0x000fe200000006ff */
[----:B------:R-:W-:-:S03]  /*37f0*/  UMOV UR4, 0x40 ;  /* 0x0000004000047882 */ /* 0x000fc60000000000 */
[----:B------:R-:W-:Y:S01]  /*3800*/  UVIRTCOUNT.DEALLOC.SMPOOL 0x80 ;  /* 0x000000800000784c */ /* 0x000fe20000000000 */
[----:B--2---:R-:W-:Y:S02]  /*3810*/  ULEA UR8, UR8, UR4, 0x18 ;  /* 0x0000000408087291 */ /* 0x004fe4000f8ec0ff */
[----:B------:R-:W-:-:S07]  /*3820*/  ULEA UR4, UR18, UR13, 0x3 ;  /* 0x0000000d12047291 */ /* 0x000fce000f8e18ff */
[----:B------:R2:W-:Y:S02]  /*3830*/  @P0 STS.U8 [UR8+0x1c], R0 ;  /* 0x00001c00ff000988 */ /* 0x0005e40008000008 */
[----:B------:R-:W4:Y:S02]  /*3840*/  SYNCS.PHASECHK.TRANS64.TRYWAIT P0, [UR4], R3 ;  /* 0x00000003ff0075a7 */ /* 0x000f240008001104 */
[----:B--2-4-:R-:W-:Y:S05]  /*3850*/  @!P0 BRA `(.L_x_67) ;  /* 0x0000004000dc8947 */ /* 0x014fea0003800000 */
.L_x_132:
[----:B------:R-:W-:-:S04]  /*3860*/  UIADD3 UR4, UPT, UPT, UR18, 0x1, URZ ;  /* 0x0000000112047890 */ /* 0x000fc8000fffe0ff */
[----:B------:R-:W-:-:S04]  /*3870*/  UISETP.NE.AND UP0, UPT, UR4, 0x4, UPT ;  /* 0x000000040400788c */ /* 0x000fc8000bf05270 */
[----:B------:R-:W-:Y:S02]  /*3880*/  USEL UR6, URZ, 0x1, UP0 ;  /* 0x00000001ff067887 */ /* 0x000fe40008000000 */
[----:B------:R-:W-:-:S04]  /*3890*/  USEL UR4, UR4, URZ, UP0 ;  /* 0x000000ff04047287 */ /* 0x000fc80008000000 */
[----:B-1----:R-:W-:Y:S01]  /*38a0*/  ULEA UR5, UR4, UR13, 0x3 ;  /* 0x0000000d04057291 */ /* 0x002fe2000f8e18ff */
[----:B------:R-:W-:-:S04]  /*38b0*/  LOP3.LUT R2, R11, UR6, RZ, 0x3c, !PT ;  /* 0x000000060b027c12 */ /* 0x000fc8000f8e3cff */
[----:B--2---:R-:W-:-:S04]  /*38c0*/  SHF.L.U32 R3, R2, 0x1f, RZ ;  /* 0x0000001f02037819 */ /* 0x004fc800000006ff */
[----:B------:R-:W1:Y:S02]  /*38d0*/  SYNCS.PHASECHK.TRANS64.TRYWAIT P0, [UR5], R3 ;  /* 0x00000003ff0075a7 */ /* 0x000e640008001105 */
[----:B-1----:R-:W-:Y:S05]  /*38e0*/  @!P0 BRA `(.L_x_68) ;  /* 0x0000004000d08947 */ /* 0x002fea0003800000 */
.L_x_134:
        /* <DEDUP_REMOVED lines=9> */
.L_x_136:
[----:B------:R-:W-:-:S04]  /*3980*/  UIADD3 UR4, UPT, UPT, UR4, 0x1, URZ ;  /* 0x0000000104047890 */ /* 0x000fc8000fffe0ff */
[----:B------:R-:W-:-:S04]  /*3990*/  UISETP.NE.AND UP0, UPT, UR4, 0x4, UPT ;  /* 0x000000040400788c */ /* 0x000fc8000bf05270 */
[----:B------:R-:W-:Y:S02]  /*39a0*/  USEL UR5, URZ, 0x1, UP0 ;  /* 0x00000001ff057887 */ /* 0x000fe40008000000 */
[----:B------:R-:W-:-:S04]  /*39b0*/  USEL UR4, UR4, URZ, UP0 ;  /* 0x000000ff04047287 */ /* 0x000fc80008000000 */
[----:B------:R-:W-:Y:S01]  /*39c0*/  ULEA UR4, UR4, UR13, 0x3 ;  /* 0x0000000d04047291 */ /* 0x000fe2000f8e18ff */
[----:B-1----:R-:W-:-:S04]  /*39d0*/  LOP3.LUT R3, R2, UR5, RZ, 0x3c, !PT ;  /* 0x0000000502037c12 */ /* 0x002fc8000f8e3cff */
[----:B------:R-:W-:-:S04]  /*39e0*/  SHF.L.U32 R3, R3, 0x1f, RZ ;  /* 0x0000001f03037819 */ /* 0x000fc800000006ff */
[----:B------:R-:W1:Y:S02]  /*39f0*/  SYNCS.PHASECHK.TRANS64.TRYWAIT P0, [UR4], R3 ;  /* 0x00000003ff0075a7 */ /* 0x000e640008001104 */
[----:B-1----:R-:W-:Y:S05]  /*3a00*/  @!P0 BRA `(.L_x_70) ;  /* 0x0000004000b88947 */ /* 0x002fea0003800000 */
.L_x_138:
[----:B------:R-:W-:Y:S01]  /*3a10*/  NOP ;  /* 0x0000000000007918 */ /* 0x000fe20000000000 */
[----:B-1----:R-:W1:Y:S01]  /*3a20*/  LDS R0, [UR8+0x14] ;  /* 0x00001408ff007984 */ /* 0x002e620008000800 */
[----:B------:R-:W-:Y:S01]  /*3a30*/  ULOP3.LUT UR4, UR24, 0xffff, URZ, 0xc0, !UPT ;  /* 0x0000ffff18047892 */ /* 0x000fe2000f8ec0ff */
[----:B------:R-:W-:Y:S01]  /*3a40*/  UMOV UR5, 0xffff ;  /* 0x0000ffff00057882 */ /* 0x000fe20000000000 */
[----:B------:R-:W-:Y:S02]  /*3a50*/  UMOV UR6, 0x1 ;  /* 0x0000000100067882 */ /* 0x000fe40000000000 */
[----:B------:R-:W-:-:S04]  /*3a60*/  USHF.R.U32.HI UR4, URZ, 0x5, UR4 ;  /* 0x00000005ff047899 */ /* 0x000fc80008011604 */
[----:B------:R-:W-:Y:S02]  /*3a70*/  USHF.L.U32 UR5, UR5, UR4, URZ ;  /* 0x0000000405057299 */ /* 0x000fe400080006ff */
[----:B------:R-:W-:-:S04]  /*3a80*/  USHF.L.U32 UR4, UR6, UR4, URZ ;  /* 0x0000000406047299 */ /* 0x000fc800080006ff */
[----:B-1----:R-:W-:-:S04]  /*3a90*/  LOP3.LUT R0, R0, UR5, RZ, 0xc0, !PT ;  /* 0x0000000500007c12 */ /* 0x002fc8000f8ec0ff */
[----:B------:R-:W-:-:S13]  /*3aa0*/  ISETP.NE.AND P0, PT, R0, UR5, PT ;  /* 0x0000000500007c0c */ /* 0x000fda000bf05270 */
[----:B------:R-:W-:Y:S05]  /*3ab0*/  @P0 BRA `(.L_x_71) ;  /* 0x0000000000580947 */ /* 0x000fea0003800000 */
[----:B------:R-:W1:Y:S02]  /*3ac0*/  LDS R0, [UR8+0x18] ;  /* 0x00001808ff007984 */ /* 0x000e640008000800 */
[----:B-1----:R-:W-:-:S04]  /*3ad0*/  LOP3.LUT R0, R0, UR4, RZ, 0xc0, !PT ;  /* 0x0000000400007c12 */ /* 0x002fc8000f8ec0ff */
[----:B------:R-:W-:-:S13]  /*3ae0*/  ISETP.NE.AND P0, PT, R0, UR4, PT ;  /* 0x0000000400007c0c */ /* 0x000fda000bf05270 */
[----:B------:R-:W-:Y:S05]  /*3af0*/  @P0 BRA `(.L_x_72) ;  /* 0x00000000003c0947 */ /* 0x000fea0003800000 */
[----:B------:R-:W1:Y:S01]  /*3b00*/  S2R R2, SR_LANEID ;  /* 0x0000000000027919 */ /* 0x000e620000000000 */
[----:B------:R-:W-:Y:S01]  /*3b10*/  ULOP3.LUT UR5, URZ, UR5, URZ, 0x33, !UPT ;  /* 0x00000005ff057292 */ /* 0x000fe2000f8e33ff */
[----:B------:R-:W-:Y:S01]  /*3b20*/  LOP3.LUT R4, RZ, UR4, RZ, 0x33, !PT ;  /* 0x00000004ff047c12 */ /* 0x000fe2000f8e33ff */
[----:B------:R-:W-:Y:S02]  /*3b30*/  VOTEU.ANY UR4, UPT, PT ;  /* 0x0000000000047886 */ /* 0x000fe400038e0100 */
[----:B------:R-:W-:Y:S01]  /*3b40*/  UFLO.U32 UR4, UR4 ;  /* 0x00000004000472bd */ /* 0x000fe200080e0000 */
[----:B------:R-:W2:Y:S01]  /*3b50*/  REDUX UR6, R4 ;  /* 0x00000000040673c4 */ /* 0x000ea20000000000 */
[----:B------:R-:W-:-:S06]  /*3b60*/  IMAD.U32 R0, RZ, RZ, UR5 ;  /* 0x00000005ff007e24 */ /* 0x000fcc000f8e00ff */
[----:B------:R4:W-:Y:S01]  /*3b70*/  UTCATOMSWS.AND URZ, UR5 ;  /* 0x0000000500ff79e3 */ /* 0x0009e20008000000 */
[----:B------:R-:W3:Y:S01]  /*3b80*/  REDUX UR7, R0 ;  /* 0x00000000000773c4 */ /* 0x000ee20000000000 */
[----:B-1----:R-:W-:Y:S01]  /*3b90*/  ISETP.EQ.U32.AND P0, PT, R2, UR4, PT ;  /* 0x0000000402007c0c */ /* 0x002fe2000bf02070 */
[----:B--2---:R-:W-:Y:S01]  /*3ba0*/  IMAD.U32 R2, RZ, RZ, UR6 ;  /* 0x00000006ff027e24 */ /* 0x004fe2000f8e00ff */
[----:B---3--:R-:W-:-:S11]  /*3bb0*/  MOV R3, UR7 ;  /* 0x0000000700037c02 */ /* 0x008fd60008000f00 */
[----:B------:R4:W-:Y:S04]  /*3bc0*/  @P0 ATOMS.AND RZ, [UR8+0x14], R3 ;  /* 0x00001403ffff098c */ /* 0x0009e8000a800008 */
[----:B------:R4:W-:Y:S01]  /*3bd0*/  @P0 ATOMS.AND RZ, [UR8+0x18], R2 ;  /* 0x00001802ffff098c */ /* 0x0009e2000a800008 */
[----:B------:R-:W-:Y:S05]  /*3be0*/  BRA `(.L_x_73) ;  /* 0x0000000000147947 */ /* 0x000fea0003800000 */
.L_x_72:
[----:B------:R-:W-:Y:S02]  /*3bf0*/  MOV R2, 0x3c10 ;  /* 0x00003c1000027802 */ /* 0x000fe40000000f00 */
[----:B---3-5:R-:W-:Y:S05]  /*3c00*/  CALL.REL.NOINC `($__internal_0_$__cuda_sm10x_tcgen05_guardrail_trap_col_being_dealloced_not_returned_by_alloc) ;  /* 0x0000004400147944 */ /* 0x028fea0003c00000 */
[----:B------:R-:W-:Y:S05]  /*3c10*/  BRA `(.L_x_73) ;  /* 0x0000000000087947 */ /* 0x000fea0003800000 */
.L_x_71:
[----:B------:R-:W-:Y:S02]  /*3c20*/  MOV R2, 0x3c40 ;  /* 0x00003c4000027802 */ /* 0x000fe40000000f00 */
[----:B---3-5:R-:W-:Y:S05]  /*3c30*/  CALL.REL.NOINC `($__internal_2_$__cuda_sm10x_tcgen05_guardrail_trap_unallocated_columns_being_dealloced) ;  /* 0x0000004400207944 */ /* 0x028fea0003c00000 */
.L_x_73:
[----:B------:R-:W-:Y:S01]  /*3c40*/  NOP ;  /* 0x0000000000007918 */ /* 0x000fe20000000000 */
[----:B----4-:R-:W-:Y:S05]  /*3c50*/  EXIT ;  /* 0x000000000000794d */ /* 0x010fea0003800000 */
.L_x_55:
[----:B------:R-:W-:-:S09]  /*3c60*/  UISETP.NE.OR UP0, UPT, UR17, 0x3, !UP3 ;  /* 0x000000031100788c */ /* 0x000fd2000df05670 */
[----:B------:R-:W-:Y:S05]  /*3c70*/  BRA.U UP0, `(.L_x_74) ;  /* 0x0000000d00807547 */ /* 0x000fea000b800000 */
[----:B------:R-:W1:Y:S01]  /*3c80*/  S2UR UR10, SR_CgaCtaId ;  /* 0x00000000000a79c3 */ /* 0x000e620000008800 */
[----:B------:R-:W2:Y:S01]  /*3c90*/  LDCU UR32, c[0x0][0x370] ;  /* 0x00006e00ff2077ac */ /* 0x000ea20008000800 */
[----:B------:R-:W-:Y:S02]  /*3ca0*/  HFMA2 R13, -RZ, RZ, 0, 0 ;  /* 0x00000000ff0d7431 */ /* 0x000fe400000001ff */
[----:B------:R-:W-:Y:S01]  /*3cb0*/  IMAD.MOV.U32 R15, RZ, RZ, 0x1 ;  /* 0x00000001ff0f7424 */ /* 0x000fe200078e00ff */
[----:B------:R-:W-:Y:S01]  /*3cc0*/  MOV R7, 0x1000 ;  /* 0x0000100000077802 */ /* 0x000fe20000000f00 */
[----:B------:R-:W2:Y:S01]  /*3cd0*/  LDCU.128 UR28, c[0x0][0xb10] ;  /* 0x00016200ff1c77ac */ /* 0x000ea20008000c00 */
[----:B------:R-:W-:Y:S01]  /*3ce0*/  IMAD.MOV.U32 R14, RZ, RZ, RZ ;  /* 0x000000ffff0e7224 */ /* 0x000fe200078e00ff */
[----:B------:R-:W3:Y:S01]  /*3cf0*/  LDC.64 R16, c[0x0][0x348] ;  /* 0x0000d200ff107b82 */ /* 0x000ee20000000a00 */
[----:B------:R-:W4:Y:S01]  /*3d00*/  LDCU UR27, c[0x0][0x374] ;  /* 0x00006e80ff1b77ac */ /* 0x000f220008000800 */
[----:B------:R-:W1:Y:S06]  /*3d10*/  LDCU UR15, c[0x0][0xb0c] ;  /* 0x00016180ff0f77ac */ /* 0x000e6c0008000800 */
[----:B------:R-:W3:Y:S01]  /*3d20*/  LDC.64 R2, c[0x0][0x888] ;  /* 0x00022200ff027b82 */ /* 0x000ee20000000a00 */
[----:B------:R-:W1:Y:S01]  /*3d30*/  LDCU UR39, c[0x0][0xb20] ;  /* 0x00016400ff2777ac */ /* 0x000e620008000800 */
[----:B------:R-:W1:Y:S06]  /*3d40*/  LDCU UR4, c[0x0][0xb30] ;  /* 0x00016600ff0477ac */ /* 0x000e6c0008000800 */
[----:B------:R-:W3:Y:S01]  /*3d50*/  LDC.64 R4, c[0x0][0x890] ;  /* 0x00022400ff047b82 */ /* 0x000ee20000000a00 */
[----:B------:R-:W-:Y:S01]  /*3d60*/  UMOV UR21, 0x400 ;  /* 0x0000040000157882 */ /* 0x000fe20000000000 */
[----:B--2---:R-:W-:-:S02]  /*3d70*/  UIMAD.WIDE.U32 UR6, UR32, UR28, URZ ;  /* 0x0000001c200672a5 */ /* 0x004fc4000f8e00ff */
[----:B----4-:R-:W-:Y:S02]  /*3d80*/  UIMAD.WIDE.U32 UR8, UR27, UR31, URZ ;  /* 0x0000001f1b0872a5 */ /* 0x010fe4000f8e00ff */
[----:B-1----:R-:W-:Y:S02]  /*3d90*/  ULEA UR21, UR10, UR21, 0x18 ;  /* 0x000000150a157291 */ /* 0x002fe4000f8ec0ff */
[----:B------:R-:W-:Y:S02]  /*3da0*/  UPLOP3.LUT UP3, UPT, UPT, UPT, UPT, 0x40, 0x4 ;  /* 0x000000000004789c */ /* 0x000fe40003f6e870 */
[----:B------:R-:W-:Y:S02]  /*3db0*/  UIADD3 UR33, UPT, UPT, UR21, 0x48, URZ ;  /* 0x0000004815217890 */ /* 0x000fe4000fffe0ff */
[----:B------:R-:W-:Y:S01]  /*3dc0*/  UIADD3 UR17, UPT, UPT, UR21, 0x40, URZ ;  /* 0x0000004015117890 */ /* 0x000fe2000fffe0ff */
[----:B------:R-:W-:Y:S01]  /*3dd0*/  UMOV UR6, UR7 ;  /* 0x0000000700067c82 */ /* 0x000fe20008000000 */
[----:B------:R-:W-:Y:S01]  /*3de0*/  UMOV UR35, UR9 ;  /* 0x0000000900237c82 */ /* 0x000fe20008000000 */
[----:B------:R-:W-:-:S02]  /*3df0*/  UISETP.GE.AND UP0, UPT, UR42, 0x1, UPT ;  /* 0x000000012a00788c */ /* 0x000fc4000bf06270 */
[----:B------:R-:W-:Y:S01]  /*3e00*/  UISETP.NE.AND UP4, UPT, UR42, 0x1, UPT ;  /* 0x000000012a00788c */ /* 0x000fe2000bf85270 */
[----:B------:R-:W1:Y:S01]  /*3e10*/  LDCU.64 UR22, c[0x0][0xb28] ;  /* 0x00016500ff1677ac */ /* 0x000e620008000a00 */
[----:B------:R-:W-:Y:S02]  /*3e20*/  UISETP.NE.AND UP6, UPT, UR15, 0x1, UPT ;  /* 0x000000010f00788c */ /* 0x000fe4000bfc5270 */
[----:B------:R-:W-:Y:S02]  /*3e30*/  UISETP.NE.AND UP5, UPT, UR30, 0x1, UPT ;  /* 0x000000011e00788c */ /* 0x000fe4000bfa5270 */
[----:B------:R-:W-:Y:S02]  /*3e40*/  UPRMT UR33, UR10, 0x654, UR33 ;  /* 0x000006540a217896 */ /* 0x000fe40008000021 */
[----:B------:R-:W-:Y:S02]  /*3e50*/  USHF.R.U32.HI UR37, URZ, UR29, UR6 ;  /* 0x0000001dff257299 */ /* 0x000fe40008011606 */
[----:B------:R-:W-:-:S02]  /*3e60*/  UPRMT UR34, UR10, 0x654, UR17 ;  /* 0x000006540a227896 */ /* 0x000fc40008000011 */
[----:B------:R-:W-:Y:S02]  /*3e70*/  USHF.R.U32.HI UR35, URZ, UR39, UR35 ;  /* 0x00000027ff237299 */ /* 0x000fe40008011623 */
[----:B------:R-:W-:-:S11]  /*3e80*/  UISETP.NE.AND UP2, UPT, UR4, 0x1, UPT ;  /* 0x000000010400788c */ /* 0x000fd6000bf45270 */
.L_x_83:
[C---:B------:R-:W-:Y:S02]  /*3e90*/  LEA R12, R14.reuse, UR21, 0x3 ;  /* 0x000000150e0c7c11 */ /* 0x040fe4000f8e18ff */
[----:B------:R-:W-:Y:S02]  /*3ea0*/  SHF.L.U32 R9, R13, 0x1f, RZ ;  /* 0x0000001f0d097819 */ /* 0x000fe400000006ff */
[----:B------:R-:W-:Y:S02]  /*3eb0*/  LEA R10, R14, UR21, 0x4 ;  /* 0x000000150e0a7c11 */ /* 0x000fe4000f8e20ff */
[----:B--2---:R-:W2:Y:S02]  /*3ec0*/  SYNCS.PHASECHK.TRANS64.TRYWAIT P0, [R12+URZ+0x70], R9 ;  /* 0x000070090c0075a7 */ /* 0x004ea400080011ff */
[----:B--2---:R-:W-:Y:S05]  /*3ed0*/  @!P0 BRA `(.L_x_75) ;  /* 0x0000003c009c8947 */ /* 0x004fea0003800000 */
.L_x_139:
[----:B--2---:R-:W2:Y:S01]  /*3ee0*/  LDS.128 R8, [R10+0x100] ;  /* 0x000100000a087984 */ /* 0x004ea20000000c00 */
[----:B------:R-:W-:Y:S01]  /*3ef0*/  UISETP.GE.AND UP0, UPT, UR42, 0x1, UPT ;  /* 0x000000012a00788c */ /* 0x000fe2000bf06270 */
[----:B------:R-:W-:Y:S01]  /*3f00*/  @!PT LDS RZ, [RZ] ;  /* 0x00000000fffff984 */ /* 0x000fe20000000800 */
[----:B------:R-:W-:Y:S01]  /*3f10*/  @!PT LDS RZ, [RZ] ;  /* 0x00000000fffff984 */ /* 0x000fe20000000800 */
[----:B------:R-:W-:Y:S01]  /*3f20*/  @!PT LDS RZ, [RZ] ;  /* 0x00000000fffff984 */ /* 0x000fe20000000800 */
[----:B------:R-:W-:Y:S01]  /*3f30*/  @!PT LDS RZ, [RZ] ;  /* 0x00000000fffff984 */ /* 0x000fe20000000800 */
[----:B------:R4:W-:Y:S06]  /*3f40*/  MEMBAR.ALL.CTA ;  /* 0x0000000000007992 */ /* 0x0009ec0000008000 */
[----:B----4-:R-:W4:Y:S01]  /*3f50*/  FENCE.VIEW.ASYNC.S ;  /* 0x00000000000073c6 */ /* 0x010f220000000000 */
[----:B--2---:R-:W-:Y:S11]  /*3f60*/  LOP3.LUT P0, RZ, R10, 0x1, RZ, 0xc0, !PT ;  /* 0x000000010aff7812 */ /* 0x004ff6000780c0ff */
[----:B------:R-:W-:Y:S02]  /*3f70*/  @!UPT UIADD3 URZ, UPT, UPT, URZ, URZ, URZ ;  /* 0x000000fffffff290 */ /* 0x000fe4000fffe0ff */
[----:B----4-:R-:W-:Y:S01]  /*3f80*/  VOTEU.ANY UP1, P0 ;  /* 0x0000000000ff7886 */ /* 0x010fe20000020100 */
[----:B------:R-:W-:Y:S11]  /*3f90*/  PLOP3.LUT P0, PT, PT, PT, UP1, 0x80, 0x8 ;  /* 0x000000000008781c */ /* 0x000ff60003f0f018 */
[----:B------:R-:W-:Y:S02]  /*3fa0*/  @!UPT UIADD3 URZ, UPT, UPT, URZ, URZ, URZ ;  /* 0x000000fffffff290 */ /* 0x000fe4000fffe0ff */
[----:B------:R-:W-:Y:S02]  /*3fb0*/  @P0 SHF.R.U32.HI R0, RZ, 0x10, R9 ;  /* 0x00000010ff000819 */ /* 0x000fe40000011609 */
[----:B------:R-:W-:Y:S02]  /*3fc0*/  @P0 MOV R6, R8 ;  /* 0x0000000800060202 */ /* 0x000fe40000000f00 */
[----:B------:R-:W-:Y:S01]  /*3fd0*/  @P0 R2UR UR4, R0 ;  /* 0x00000000000402ca */ /* 0x000fe200000e0000 */
[----:B------:R-:W-:Y:S01]  /*3fe0*/  VIADD R0, R12, 0x80 ;  /* 0x000000800c007836 */ /* 0x000fe20000000000 */
[----:B------:R-:W-:Y:S02]  /*3ff0*/  @P0 LOP3.LUT R8, R9, 0xffff, RZ, 0xc0, !PT ;  /* 0x0000ffff09080812 */ /* 0x000fe400078ec0ff */
[----:B------:R-:W-:Y:S02]  /*4000*/  @P0 R2UR UR6, R6 ;  /* 0x00000000060602ca */ /* 0x000fe400000e0000 */
[----:B------:R-:W-:Y:S02]  /*4010*/  PRMT R0, RZ, 0x654, R0 ;  /* 0x00000654ff007816 */ /* 0x000fe40000000000 */
[----:B------:R-:W-:Y:S02]  /*4020*/  @P0 R2UR UR5, R8 ;  /* 0x00000000080502ca */ /* 0x000fe400000e0000 */
[----:B------:R2:W-:Y:S03]  /*4030*/  SYNCS.ARRIVE.TRANS64.RED.A1T0 RZ, [R0+URZ], RZ ;  /* 0x000000ff00ff79a7 */ /* 0x0005e600081004ff */
[----:B------:R-:W-:Y:S04]  /*4040*/  @UP1 UMOV UR26, UR4 ;  /* 0x00000004001a1c82 */ /* 0x000fe80008000000 */
[----:B------:R-:W-:Y:S04]  /*4050*/  @UP1 UMOV UR14, UR6 ;  /* 0x00000006000e1c82 */ /* 0x000fe80008000000 */
[----:B------:R-:W-:Y:S01]  /*4060*/  @UP1 UMOV UR13, UR5 ;  /* 0x00000005000d1c82 */ /* 0x000fe20008000000 */
[----:B------:R-:W-:Y:S05]  /*4070*/  BRA.U !UP0, `(.L_x_76) ;  /* 0x0000000108a47547 */ /* 0x000fea000b800000 */
[----:B------:R-:W-:Y:S02]  /*4080*/  UIMAD.WIDE.U32 UR8, UR13, UR31, URZ ;  /* 0x0000001f0d0872a5 */ /* 0x000fe4000f8e00ff */
[----:B------:R-:W-:Y:S02]  /*4090*/  UIMAD.WIDE.U32 UR10, UR14, UR28, URZ ;  /* 0x0000001c0e0a72a5 */ /* 0x000fe4000f8e00ff */
[----:B------:R-:W-:Y:S02]  /*40a0*/  USEL UR4, UR27, UR35, !UP5 ;  /* 0x000000231b047287 */ /* 0x000fe4000e800000 */
[----:B------:R-:W-:Y:S02]  /*40b0*/  USEL UR7, UR32, UR37, !UP6 ;  /* 0x0000002520077287 */ /* 0x000fe4000f000000 */
[----:B-1----:R-:W-:Y:S02]  /*40c0*/  UIMAD.WIDE.U32 UR18, UR4, UR22, URZ ;  /* 0x00000016041272a5 */ /* 0x002fe4000f8e00ff */
[----:B------:R-:W-:Y:S01]  /*40d0*/  UIMAD.WIDE.U32 UR24, UR7, UR22, URZ ;  /* 0x00000016071872a5 */ /* 0x000fe2000f8e00ff */
[----:B------:R-:W-:Y:S02]  /*40e0*/  UMOV UR5, UR9 ;  /* 0x0000000900057c82 */ /* 0x000fe40008000000 */
[----:B------:R-:W-:Y:S03]  /*40f0*/  USHF.R.U32.HI UR6, URZ, UR39, UR5 ;  /* 0x00000027ff067299 */ /* 0x000fe60008011605 */
[----:B------:R-:W-:Y:S01]  /*4100*/  UMOV UR5, UR11 ;  /* 0x0000000b00057c82 */ /* 0x000fe20008000000 */
[----:B------:R-:W-:Y:S02]  /*4110*/  USEL UR6, UR13, UR6, !UP5 ;  /* 0x000000060d067287 */ /* 0x000fe4000e800000 */
[----:B------:R-:W-:Y:S02]  /*4120*/  USHF.R.U32.HI UR8, URZ, UR29, UR5 ;  /* 0x0000001dff087299 */ /* 0x000fe40008011605 */
[----:B------:R-:W-:Y:S01]  /*4130*/  UIMAD.WIDE.U32 UR10, UR6, UR22, URZ ;  /* 0x00000016060a72a5 */ /* 0x000fe2000f8e00ff */
[----:B------:R-:W-:Y:S02]  /*4140*/  UMOV UR5, UR19 ;  /* 0x0000001300057c82 */ /* 0x000fe40008000000 */
[----:B------:R-:W-:Y:S03]  /*4150*/  @UP4 USHF.R.U32.HI UR4, URZ, UR23, UR5 ;  /* 0x00000017ff044299 */ /* 0x000fe60008011605 */
[----:B------:R-:W-:Y:S01]  /*4160*/  UMOV UR5, UR25 ;  /* 0x0000001900057c82 */ /* 0x000fe20008000000 */
[----:B------:R-:W-:Y:S02]  /*4170*/  UIMAD UR4, UR42, UR4, URZ ;  /* 0x000000042a0472a4 */ /* 0x000fe4000f8e02ff */
[----:B------:R-:W-:Y:S02]  /*4180*/  @UP4 USHF.R.U32.HI UR7, URZ, UR23, UR5 ;  /* 0x00000017ff074299 */ /* 0x000fe40008011605 */
[----:B------:R-:W-:Y:S02]  /*4190*/  USEL UR5, UR14, UR8, !UP6 ;  /* 0x000000080e057287 */ /* 0x000fe4000f000000 */
[----:B------:R-:W-:Y:S02]  /*41a0*/  UIMAD UR8, UR42, UR7, URZ ;  /* 0x000000072a0872a4 */ /* 0x000fe4000f8e02ff */
[----:B------:R-:W-:Y:S03]  /*41b0*/  UISETP.GE.AND UP0, UPT, UR6, UR4, UPT ;  /* 0x000000040600728c */ /* 0x000fe6000bf06270 */
[----:B------:R-:W-:Y:S01]  /*41c0*/  UMOV UR4, UR11 ;  /* 0x0000000b00047c82 */ /* 0x000fe20008000000 */
[----:B------:R-:W-:Y:S02]  /*41d0*/  UISETP.GE.OR UP0, UPT, UR5, UR8, UP0 ;  /* 0x000000080500728c */ /* 0x000fe40008706670 */
[----:B------:R-:W-:Y:S02]  /*41e0*/  USHF.R.U32.HI UR4, URZ, UR23, UR4 ;  /* 0x00000017ff047299 */ /* 0x000fe40008011604 */
[----:B------:R-:W-:Y:S02]  /*41f0*/  UIMAD.WIDE.U32 UR8, UR5, UR22, URZ ;  /* 0x00000016050872a5 */ /* 0x000fe4000f8e00ff */
[----:B------:R-:W-:Y:S04]  /*4200*/  USEL UR10, UR6, UR4, !UP4 ;  /* 0x00000004060a7287 */ /* 0x000fe8000e000000 */
[----:B------:R-:W-:Y:S01]  /*4210*/  UIADD3 UR11, UPT, UPT, -UR10, URZ, URZ ;  /* 0x000000ff0a0b7290 */ /* 0x000fe2000fffe1ff */
[----:B------:R-:W-:Y:S02]  /*4220*/  @!UP0 UMOV UR4, UR9 ;  /* 0x0000000900048c82 */ /* 0x000fe40008000000 */
[----:B------:R-:W-:Y:S02]  /*4230*/  @!UP0 USHF.R.U32.HI UR4, URZ, UR23, UR4 ;  /* 0x00000017ff048299 */ /* 0x000fe40008011604 */
[----:B------:R-:W-:Y:S02]  /*4240*/  UIMAD UR8, UR42, UR11, UR6 ;  /* 0x0000000b2a0872a4 */ /* 0x000fe4000f8e0206 */
[----:B------:R-:W-:Y:S04]  /*4250*/  @!UP0 USEL UR4, UR5, UR4, !UP4 ;  /* 0x0000000405048287 */ /* 0x000fe8000e000000 */
[----:B------:R-:W-:Y:S02]  /*4260*/  @!UP0 UIMAD UR8, UR7, UR8, UR4 ;  /* 0x00000008070882a4 */ /* 0x000fe4000f8e0204 */
[----:B------:R-:W-:Y:S02]  /*4270*/  @!UP0 UIADD3 UR9, UPT, UPT, UR10, -UR4, URZ ;  /* 0x800000040a098290 */ /* 0x000fe4000fffe0ff */
[----:B------:R-:W-:Y:S02]  /*4280*/  UIADD3 UR4, UPT, UPT, -UR5, URZ, URZ ;  /* 0x000000ff05047290 */ /* 0x000fe4000fffe1ff */
[----:B------:R-:W-:Y:S02]  /*4290*/  UIADD3 UR7, UPT, UPT, -UR6, URZ, URZ ;  /* 0x000000ff06077290 */ /* 0x000fe4000fffe1ff */
[----:B------:R-:W-:Y:S02]  /*42a0*/  @!UP0 UIMAD UR6, UR9, UR42, UR5 ;  /* 0x0000002a090682a4 */ /* 0x000fe4000f8e0205 */
[----:B------:R-:W-:Y:S02]  /*42b0*/  UIMAD UR14, UR15, UR4, UR14 ;  /* 0x000000040f0e72a4 */ /* 0x000fe4000f8e020e */
[----:B------:R-:W-:Y:S01]  /*42c0*/  UIMAD UR13, UR30, UR7, UR13 ;  /* 0x000000071e0d72a4 */ /* 0x000fe2000f8e020d */
[----:B------:R-:W-:Y:S02]  /*42d0*/  @!UP0 UMOV UR5, UR8 ;  /* 0x0000000800058c82 */ /* 0x000fe40008000000 */
[----:B------:R-:W-:Y:S02]  /*42e0*/  UIMAD UR14, UR5, UR15, UR14 ;  /* 0x0000000f050e72a4 */ /* 0x000fe4000f8e020e */
[----:B------:R-:W-:Y:S11]  /*42f0*/  UIMAD UR13, UR6, UR30, UR13 ;  /* 0x0000001e060d72a4 */ /* 0x000ff6000f8e020d */
[----:B------:R-:W-:Y:S01]  /*4300*/  @!UPT UIADD3 URZ, UPT, UPT, URZ, URZ, URZ ;  /* 0x000000fffffff290 */ /* 0x000fe2000fffe0ff */
.L_x_76:
[----:B------:R-:W4:Y:S01]  /*4310*/  @!UP2 LDCU.128 UR8, c[0x0][0xb10] ;  /* 0x00016200ff08a7ac */ /* 0x000f220008000c00 */
[C---:B---3--:R-:W-:Y:S02]  /*4320*/  ISETP.NE.U32.AND P1, PT, R4.reuse, RZ, PT ;  /* 0x000000ff0400720c */ /* 0x048fe40003f25070 */
[----:B------:R-:W-:Y:S02]  /*4330*/  ISETP.NE.U32.AND P0, PT, R4, RZ, PT ;  /* 0x000000ff0400720c */ /* 0x000fe40003f05070 */
[C---:B------:R-:W-:Y:S02]  /*4340*/  ISETP.NE.AND.EX P1, PT, R5.reuse, RZ, PT, P1 ;  /* 0x000000ff0500720c */ /* 0x040fe40003f25310 */
[----:B------:R-:W-:Y:S01]  /*4350*/  ISETP.NE.AND.EX P0, PT, R5, RZ, PT, P0 ;  /* 0x000000ff0500720c */ /* 0x000fe20003f05300 */
[----:B------:R-:W3:Y:S01]  /*4360*/  @!UP2 LDCU UR5, c[0x0][0xb0c] ;  /* 0x00016180ff05a7ac */ /* 0x000ee20008000800 */
[----:B------:R-:W-:Y:S01]  /*4370*/  SHF.L.U32 R9, R15, 0x1f, RZ ;  /* 0x0000001f0f097819 */ /* 0x000fe200000006ff */
[----:B------:R-:W-:Y:S02]  /*4380*/  USHF.L.U32 UR19, UR16, 0x6, URZ ;  /* 0x0000000610137899 */ /* 0x000fe400080006ff */
[----:B------:R-:W-:Y:S02]  /*4390*/  USHF.L.U32 UR18, UR20, 0x7, URZ ;  /* 0x0000000714127899 */ /* 0x000fe400080006ff */
[----:B----4-:R-:W-:Y:S07]  /*43a0*/  UIMAD.WIDE.U32 UR6, UR14, UR8, URZ ;  /* 0x000000080e0672a5 */ /* 0x010fee000f8e00ff */
[----:B------:R-:W-:Y:S01]  /*43b0*/  @!UP2 UMOV UR4, UR7 ;  /* 0x000000070004ac82 */ /* 0x000fe20008000000 */
[----:B---3--:R-:W-:Y:S02]  /*43c0*/  @!UP2 UISETP.NE.AND UP0, UPT, UR5, 0x1, UPT ;  /* 0x000000010500a88c */ /* 0x008fe4000bf05270 */
[----:B------:R-:W-:Y:S02]  /*43d0*/  @!UP2 USHF.R.U32.HI UR4, URZ, UR9, UR4 ;  /* 0x00000009ff04a299 */ /* 0x000fe40008011604 */
[----:B------:R-:W-:Y:S02]  /*43e0*/  UIMAD.WIDE.U32 UR6, UR13, UR11, URZ ;  /* 0x0000000b0d0672a5 */ /* 0x000fe4000f8e00ff */
[----:B------:R-:W-:Y:S02]  /*43f0*/  @!UP2 USEL UR8, UR14, UR4, !UP0 ;  /* 0x000000040e08a287 */ /* 0x000fe4000c000000 */
[----:B------:R-:W-:Y:S03]  /*4400*/  @!UP2 UISETP.NE.AND UP0, UPT, UR10, 0x1, UPT ;  /* 0x000000010a00a88c */ /* 0x000fe6000bf05270 */
[----:B------:R-:W-:Y:S02]  /*4410*/  @!UP2 UMOV UR6, UR7 ;  /* 0x000000070006ac82 */ /* 0x000fe40008000000 */
[----:B------:R-:W3:Y:S02]  /*4420*/  @!UP2 LDCU UR4, c[0x0][0xb20] ;  /* 0x00016400ff04a7ac */ /* 0x000ee40008000800 */
[----:B---3--:R-:W-:Y:S04]  /*4430*/  @!UP2 USHF.R.U32.HI UR6, URZ, UR4, UR6 ;  /* 0x00000004ff06a299 */ /* 0x008fe80008011606 */
[----:B------:R-:W-:Y:S04]  /*4440*/  @!UP2 USEL UR6, UR13, UR6, !UP0 ;  /* 0x000000060d06a287 */ /* 0x000fe8000c000000 */
[----:B------:R-:W-:Y:S02]  /*4450*/  @!UP2 UIADD3 UR4, UPT, UPT, -UR8, UR6, URZ ;  /* 0x000000060804a290 */ /* 0x000fe4000fffe1ff */
[----:B------:R-:W-:Y:S02]  /*4460*/  @!UP2 UIADD3 UR6, UPT, UPT, UR8, -UR6, URZ ;  /* 0x800000060806a290 */ /* 0x000fe4000fffe0ff */
[----:B------:R-:W-:Y:S02]  /*4470*/  @!UP2 UIMAD UR14, UR4, UR5, UR14 ;  /* 0x00000005040ea2a4 */ /* 0x000fe4000f8e020e */
[----:B------:R-:W-:Y:S01]  /*4480*/  @!UP2 UIMAD UR13, UR6, UR10, UR13 ;  /* 0x0000000a060da2a4 */ /* 0x000fe2000f8e020d */
[----:B------:R-:W-:Y:S11]  /*4490*/  BRA.U UP3, `(.L_x_77) ;  /* 0x0000000103107547 */ /* 0x000ff6000b800000 */
[----:B--2---:R-:W-:Y:S04]  /*44a0*/  MOV R0, UR38 ;  /* 0x0000002600007c02 */ /* 0x004fe80008000f00 */
[----:B------:R-:W-:Y:S04]  /*44b0*/  SHF.L.U32 R11, R0, 0x1f, RZ ;  /* 0x0000001f000b7819 */ /* 0x000fe800000006ff */
[----:B------:R-:W2:Y:S02]  /*44c0*/  SYNCS.PHASECHK.TRANS64.TRYWAIT P2, [UR21+0x68], R11 ;  /* 0x0000680bff0075a7 */ /* 0x000ea40008041115 */
[----:B--2---:R-:W-:Y:S05]  /*44d0*/  @!P2 BRA `(.L_x_78) ;  /* 0x000000380030a947 */ /* 0x004fea0003800000 */
.L_x_77:
[----:B------:R-:W-:Y:S05]  /*44e0*/  @!P1 BRA `(.L_x_79) ;  /* 0x0000000000309947 */ /* 0x000fea0003800000 */
[----:B------:R-:W-:Y:S01]  /*44f0*/  ISETP.NE.U32.AND P1, PT, R2, RZ, PT ;  /* 0x000000ff0200720c */ /* 0x000fe20003f25070 */
[----:B------:R-:W3:Y:S01]  /*4500*/  LDCU.64 UR4, c[0x0][0x358] ;  /* 0x00006b00ff0477ac */ /* 0x000ee20008000a00 */
[----:B------:R-:W-:Y:S02]  /*4510*/  IMAD.MOV.U32 R84, RZ, RZ, 0x1 ;  /* 0x00000001ff547424 */ /* 0x000fe400078e00ff */
[----:B------:R-:W-:Y:S11]  /*4520*/  ISETP.NE.AND.EX P1, PT, R3, RZ, PT, P1 ;  /* 0x000000ff0300720c */ /* 0x000ff60003f25310 */
[----:B------:R-:W-:Y:S02]  /*4530*/  @!UPT UIADD3 URZ, UPT, UPT, URZ, URZ, URZ ;  /* 0x000000fffffff290 */ /* 0x000fe4000fffe0ff */
[----:B--2---:R-:W2:Y:S01]  /*4540*/  @P1 LDC.64 R10, c[0x0][0x888] ;  /* 0x00022200ff0a1b82 */ /* 0x004ea20000000a00 */
[----:B------:R-:W-:Y:S04]  /*4550*/  @P1 IMAD R0, R4, UR36, RZ ;  /* 0x0000002404001c24 */ /* 0x000fe8000f8e02ff */
[----:B--2---:R-:W-:Y:S04]  /*4560*/  @P1 IMAD.WIDE R10, R0, 0x4, R10 ;  /* 0x00000004000a1825 */ /* 0x004fe800078e020a */
[----:B------:R-:W-:Y:S01]  /*4570*/  HFMA2 R0, -RZ, RZ, 0, 5.9604644775390625e-08 ;  /* 0x00000001ff007431 */ /* 0x000fe200000001ff */
[----:B---3-5:R3:W5:Y:S04]  /*4580*/  @P1 LDG.E R41, desc[UR4][R10.64] ;  /* 0x000000040a291981 */ /* 0x028768000c1e1900 */
[----:B------:R-:W-:Y:S01]  /*4590*/  @!P1 PRMT R84, R0, 0x7610, R84 ;  /* 0x0000761000549816 */ /* 0x000fe20000000054 */
[----:B---3--:R-:W4:Y:S06]  /*45a0*/  @!P1 LDC R41, c[0x0][0x880] ;  /* 0x00022000ff299b82 */ /* 0x008f2c0000000800 */
.L_x_79:
[----:B----45:R-:W-:Y:S01]  /*45b0*/  @!P0 FSETP.EQ.AND P1, PT, R41, RZ, PT ;  /* 0x000000ff2900820b */ /* 0x030fe20003f22000 */
[----:B------:R-:W-:Y:S01]  /*45c0*/  @!UPT UIADD3 URZ, UPT, UPT, URZ, URZ, URZ ;  /* 0x000000fffffff290 */ /* 0x000fe2000fffe0ff */
[----:B------:R-:W-:Y:S11]  /*45d0*/  @!P0 BRA `(.L_x_80) ;  /* 0x0000000000188947 */ /* 0x000ff60003800000 */
[----:B------:R-:W-:Y:S02]  /*45e0*/  LOP3.LUT P0, RZ, R84, 0xff, RZ, 0xc0, !PT ;  /* 0x000000ff54ff7812 */ /* 0x000fe4000780c0ff */
[----:B------:R-:W-:Y:S04]  /*45f0*/  ISETP.NE.U32.AND P1, PT, R2, RZ, PT ;  /* 0x000000ff0200720c */ /* 0x000fe80003f25070 */
[----:B------:R-:W-:Y:S04]  /*4600*/  ISETP.NE.AND.EX P1, PT, R3, RZ, PT, P1 ;  /* 0x000000ff0300720c */ /* 0x000fe80003f25310 */
[----:B------:R-:W-:Y:S03]  /*4610*/  PLOP3.LUT P1, PT, P1, PT, PT, 0x8, 0x80 ;  /* 0x000000000080781c */ /* 0x000fe60000f2e170 */
[----:B------:R-:W-:Y:S11]  /*4620*/  @P0 FSETP.EQ.AND P1, PT, R41, RZ, PT ;  /* 0x000000ff2900020b */ /* 0x000ff60003f22000 */
[----:B------:R-:W-:Y:S02]  /*4630*/  @!UPT UIADD3 URZ, UPT, UPT, URZ, URZ, URZ ;  /* 0x000000fffffff290 */ /* 0x000fe4000fffe0ff */
.L_x_80:
[----:B------:R-:W3:Y:S01]  /*4640*/  SYNCS.PHASECHK.TRANS64.TRYWAIT P2, [UR21+0x50], R9 ;  /* 0x00005009ff0075a7 */ /* 0x000ee20008041115 */
[----:B------:R-:W-:Y:S04]  /*4650*/  ELECT P0, URZ, PT ;  /* 0x0000000000ff782f */ /* 0x000fe80003800000 */
[----:B------:R-:W-:Y:S11]  /*4660*/  PLOP3.LUT P1, PT, P1, P0, PT, 0xf2, 0x2f ;  /* 0x00000000002f781c */ /* 0x000ff60000f21e72 */
[----:B------:R-:W-:Y:S02]  /*4670*/  @!UPT UIADD3 URZ, UPT, UPT, URZ, URZ, URZ ;  /* 0x000000fffffff290 */ /* 0x000fe4000fffe0ff */
[----:B------:R-:W-:Y:S05]  /*4680*/  @!P1 IADD3 R8, P0, PT, R16, 0x580, RZ ;  /* 0x0000058010089810 */ /* 0x000fea0007f1e0ff */
[----:B------:R-:W-:Y:S01]  /*4690*/  @!P1 IMAD.X R6, RZ, RZ, R17, P0 ;  /* 0x000000ffff069224 */ /* 0x000fe200000e0611 */
[----:B---3--:R-:W-:Y:S07]  /*46a0*/  @!P2 BRA `(.L_x_81) ;  /* 0x0000003400d4a947 */ /* 0x008fee0003800000 */
.L_x_142:
[----:B------:R-:W-:Y:S01]  /*46b0*/  @!P1 R2UR UR5, R8 ;  /* 0x00000000080592ca */ /* 0x000fe200000e0000 */
[----:B------:R-:W-:Y:S01]  /*46c0*/  VOTEU.ALL UP0, P1 ;  /* 0x0000000000ff7886 */ /* 0x000fe20000800000 */
[----:B------:R-:W-:Y:S01]  /*46d0*/  @!P1 R2UR UR4, R6 ;  /* 0x00000000060492ca */ /* 0x000fe200000e0000 */
[----:B--2---:R-:W-:Y:S01]  /*46e0*/  @!P1 IMAD.MOV.U32 R0, RZ, RZ, 0x1000 ;  /* 0x00001000ff009424 */ /* 0x004fe200078e00ff */
[----:B------:R-:W-:Y:S01]  /*46f0*/  UMOV UR6, 0x0 ;  /* 0x0000000000067882 */ /* 0x000fe20000000000 */
[----:B------:R-:W-:Y:S01]  /*4700*/  UMOV UR7, 0x10000000 ;  /* 0x1000000000077882 */ /* 0x000fe20000000000 */
[----:B------:R-:W-:Y:S01]  /*4710*/  @!UP0 UIADD3 UR16, UPT, UPT, UR21, 0x200, URZ ;  /* 0x0000020015108890 */ /* 0x000fe2000fffe0ff */
[----:B------:R-:W-:Y:S01]  /*4720*/  VIADD R14, R14, 0x1 ;  /* 0x000000010e0e7836 */ /* 0x000fe20000000000 */
[----:B------:R-:W-:Y:S01]  /*4730*/  VOTEU.ALL UP0, P1 ;  /* 0x0000000000ff7886 */ /* 0x000fe20000800000 */
[----:B------:R-:W-:Y:S04]  /*4740*/  UMOV UR20, UR36 ;  /* 0x0000002400147c82 */ /* 0x000fe80008000000 */
[----:B------:R-:W-:Y:S02]  /*4750*/  IMAD.U32 R10, RZ, RZ, UR5 ;  /* 0x00000005ff0a7e24 */ /* 0x000fe4000f8e00ff */
[----:B------:R-:W-:Y:S03]  /*4760*/  IMAD.U32 R11, RZ, RZ, UR4 ;  /* 0x00000004ff0b7e24 */ /* 0x000fe6000f8e00ff */
[----:B------:R-:W-:Y:S02]  /*4770*/  @!P1 R2UR UR4, R10 ;  /* 0x000000000a0492ca */ /* 0x000fe400000e0000 */
[----:B------:R-:W-:Y:S11]  /*4780*/  @!P1 R2UR UR5, R11 ;  /* 0x000000000b0592ca */ /* 0x000ff600000e0000 */
[----:B------:R-:W-:Y:S02]  /*4790*/  @!UPT UIADD3 URZ, UPT, UPT, URZ, URZ, URZ ;  /* 0x000000fffffff290 */ /* 0x000fe4000fffe0ff */
[----:B------:R2:W-:Y:S01]  /*47a0*/  @!UP0 UTMALDG.3D [UR16], [UR4], desc[UR6] ;  /* 0x00000610040085b4 */ /* 0x0005e20008011000 */
[----:B------:R2:W-:Y:S01]  /*47b0*/  @!P1 SYNCS.ARRIVE.TRANS64.RED.A0TR RZ, [UR21+0x40], R0 ;  /* 0x00004000ffff99a7 */ /* 0x0005e20008300415 */
[----:B------:R-:W-:Y:S01]  /*47c0*/  SYNCS.ARRIVE.TRANS64.RED.A1T0 RZ, [UR34], RZ ;  /* 0x000000ffffff79a7 */ /* 0x000fe20008100422 */
[----:B------:R-:W3:Y:S02]  /*47d0*/  SYNCS.PHASECHK.TRANS64.TRYWAIT P0, [UR21+0x58], R9 ;  /* 0x00005809ff0075a7 */ /* 0x000ee40008001115 */
[----:B--23--:R-:W-:Y:S05]  /*47e0*/  @!P0 BRA `(.L_x_82) ;  /* 0x00000034009c8947 */ /* 0x00cfea0003800000 */
.L_x_144:
[----:B------:R-:W-:Y:S01]  /*47f0*/  @!P1 IADD3 R6, P0, PT, R16, 0x580, RZ ;  /* 0x0000058010069810 */ /* 0x000fe20007f1e0ff */
[----:B------:R-:W-:Y:S01]  /*4800*/  VOTEU.ALL UP0, P1 ;  /* 0x0000000000ff7886 */ /* 0x000fe20000800000 */
[----:B------:R-:W-:Y:S01]  /*4810*/  UMOV UR6, 0x0 ;  /* 0x0000000000067882 */ /* 0x000fe20000000000 */
[----:B------:R-:W-:Y:S01]  /*4820*/  UMOV UR7, 0x10000000 ;  /* 0x1000000000077882 */ /* 0x000fe20000000000 */
[----:B------:R-:W-:Y:S01]  /*4830*/  @!P1 R2UR UR5, R6 ;  /* 0x00000000060592ca */ /* 0x000fe200000e0000 */
[----:B--2---:R-:W-:Y:S01]  /*4840*/  @!P1 IMAD.X R0, RZ, RZ, R17, P0 ;  /* 0x000000ffff009224 */ /* 0x004fe200000e0611 */
[----:B------:R-:W-:Y:S01]  /*4850*/  @!UP0 UIADD3 UR10, UPT, UPT, UR18, 0x40, URZ ;  /* 0x00000040120a8890 */ /* 0x000fe2000fffe0ff */
[----:B------:R-:W-:Y:S01]  /*4860*/  ISETP.NE.AND P0, PT, R14, 0x2, PT ;  /* 0x000000020e00780c */ /* 0x000fe20003f05270 */
[----:B------:R-:W-:Y:S01]  /*4870*/  @!UP0 UIADD3 UR8, UPT, UPT, UR21, 0x1200, URZ ;  /* 0x0000120015088890 */ /* 0x000fe2000fffe0ff */
[----:B------:R-:W-:Y:S01]  /*4880*/  LOP3.LUT R15, R15, 0x1, RZ, 0x3c, !PT ;  /* 0x000000010f0f7812 */ /* 0x000fe200078e3cff */
[----:B------:R-:W-:Y:S01]  /*4890*/  @!UP0 UIADD3 UR9, UPT, UPT, UR21, 0x48, URZ ;  /* 0x0000004815098890 */ /* 0x000fe2000fffe0ff */
[----:B------:R-:W-:Y:S01]  /*48a0*/  @!P1 R2UR UR4, R0 ;  /* 0x00000000000492ca */ /* 0x000fe200000e0000 */
[----:B------:R-:W-:Y:S01]  /*48b0*/  VOTEU.ALL UP0, P1 ;  /* 0x0000000000ff7886 */ /* 0x000fe20000800000 */
[----:B------:R-:W-:Y:S01]  /*48c0*/  UMOV UR11, UR19 ;  /* 0x00000013000b7c82 */ /* 0x000fe20008000000 */
[----:B------:R-:W-:Y:S01]  /*48d0*/  UMOV UR12, UR36 ;  /* 0x00000024000c7c82 */ /* 0x000fe20008000000 */
[----:B------:R-:W-:Y:S01]  /*48e0*/  SEL R0, RZ, 0x1, P0 ;  /* 0x00000001ff007807 */ /* 0x000fe20000000000 */
[----:B------:R-:W-:Y:S01]  /*48f0*/  UIADD3 UR20, UPT, UPT, UR13, UR59, URZ ;  /* 0x0000003b0d147290 */ /* 0x000fe2000fffe0ff */
[----:B------:R-:W-:Y:S01]  /*4900*/  IMAD.U32 R8, RZ, RZ, UR5 ;  /* 0x00000005ff087e24 */ /* 0x000fe2000f8e00ff */
[----:B------:R-:W-:Y:S01]  /*4910*/  SEL R14, R14, RZ, P0 ;  /* 0x000000ff0e0e7207 */ /* 0x000fe20000000000 */
[----:B------:R-:W-:Y:S01]  /*4920*/  UIADD3 UR16, UPT, UPT, UR14, UR62, URZ ;  /* 0x0000003e0e107290 */ /* 0x000fe2000fffe0ff */
[----:B------:R-:W-:Y:S01]  /*4930*/  LOP3.LUT R13, R13, R0, RZ, 0x3c, !PT ;  /* 0x000000000d0d7212 */ /* 0x000fe200078e3cff */
[----:B------:R-:W-:Y:S01]  /*4940*/  UPLOP3.LUT UP3, UPT, UPT, UPT, UPT, 0x80, 0x8 ;  /* 0x000000000008789c */ /* 0x000fe20003f6f070 */
[----:B------:R-:W-:Y:S02]  /*4950*/  UMOV UR36, UR26 ;  /* 0x0000001a00247c82 */ /* 0x000fe40008000000 */
[----:B------:R-:W-:Y:S01]  /*4960*/  IMAD.U32 R9, RZ, RZ, UR4 ;  /* 0x00000004ff097e24 */ /* 0x000fe2000f8e00ff */
[----:B------:R-:W-:Y:S04]  /*4970*/  @!P1 R2UR UR4, R8 ;  /* 0x00000000080492ca */ /* 0x000fe800000e0000 */
[----:B------:R-:W-:Y:S11]  /*4980*/  @!P1 R2UR UR5, R9 ;  /* 0x00000000090592ca */ /* 0x000ff600000e0000 */
[----:B------:R-:W-:Y:S02]  /*4990*/  @!UPT UIADD3 URZ, UPT, UPT, URZ, URZ, URZ ;  /* 0x000000fffffff290 */ /* 0x000fe4000fffe0ff */
[----:B------:R2:W-:Y:S01]  /*49a0*/  @!UP0 UTMALDG.3D [UR8], [UR4], desc[UR6] ;  /* 0x00000608040085b4 */ /* 0x0005e20008011000 */
[----:B------:R2:W-:Y:S01]  /*49b0*/  @!P1 SYNCS.ARRIVE.TRANS64.RED.A0TR RZ, [UR21+0x48], R7 ;  /* 0x00004807ffff99a7 */ /* 0x0005e20008300415 */
[----:B------:R-:W-:Y:S01]  /*49c0*/  SYNCS.ARRIVE.TRANS64.RED.A1T0 RZ, [UR33], RZ ;  /* 0x000000ffffff79a7 */ /* 0x000fe20008100421 */
[----:B------:R-:W-:Y:S05]  /*49d0*/  BRA.U UP1, `(.L_x_83) ;  /* 0xfffffff5012c7547 */ /* 0x000fea000b83ffff */
[----:B------:R-:W-:-:S04]  /*49e0*/  SHF.L.U32 R3, R15, 0x1f, RZ ;  /* 0x0000001f0f037819 */ /* 0x000fc800000006ff */
[----:B------:R-:W3:Y:S02]  /*49f0*/  SYNCS.PHASECHK.TRANS64.TRYWAIT P0, [UR21+0x50], R3 ;  /* 0x00005003ff0075a7 */ /* 0x000ee40008001115 */
[----:B---3--:R-:W-:Y:S05]  /*4a00*/  @!P0 BRA `(.L_x_84) ;  /* 0x00000034002c8947 */ /* 0x008fea0003800000 */
.L_x_146:
[----:B---3--:R-:W-:-:S07]  /*4a10*/  MOV R0, UR21 ;  /* 0x0000001500007c02 */ /* 0x008fce0008000f00 */
.L_x_85:
[----:B---3--:R-:W-:-:S04]  /*4a20*/  SHF.L.U32 R3, R15, 0x1f, RZ ;  /* 0x0000001f0f037819 */ /* 0x008fc800000006ff */
[----:B------:R3:W4:Y:S03]  /*4a30*/  SYNCS.PHASECHK.TRANS64.TRYWAIT P0, [R0+URZ+0x58], R3 ;  /* 0x00005803000075a7 */ /* 0x00072600080011ff */
[----:B----4-:R-:W-:Y:S05]  /*4a40*/  @!P0 NANOSLEEP.SYNCS 0x989680 ;  /* 0x009896800000895d */ /* 0x010fea0003900000 */
[----:B------:R-:W4:Y:S02]  /*4a50*/  @!P0 SYNCS.PHASECHK.TRANS64 P0, [R0+URZ+0x58], R3 ;  /* 0x00005803000085a7 */ /* 0x000f2400080010ff */
[----:B-12-4-:R-:W-:Y:S05]  /*4a60*/  @P0 EXIT ;  /* 0x000000000000094d */ /* 0x016fea0003800000 */
[----:B------:R-:W-:Y:S05]  /*4a70*/  BRA `(.L_x_85) ;  /* 0xfffffffc00e87947 */ /* 0x000fea000383ffff */
.L_x_74:
[----:B------:R-:W-:-:S06]  /*4a80*/  UISETP.GE.AND UP0, UPT, UR17, 0x4, UPT ;  /* 0x000000041100788c */ /* 0x000fcc000bf06270 */
[----:B------:R-:W-:-:S13]  /*4a90*/  PLOP3.LUT P0, PT, PT, PT, UP0, 0x80, 0x8 ;  /* 0x000000000008781c */ /* 0x000fda0003f0f008 */
[----:B------:R-:W-:Y:S05]  /*4aa0*/  @!P0 EXIT ;  /* 0x000000000000894d */ /* 0x000fea0003800000 */
[----:B------:R-:W1:Y:S08]  /*4ab0*/  S2UR UR4, SR_CgaCtaId ;  /* 0x00000000000479c3 */ /* 0x000e700000008800 */
[----:B------:R-:W-:Y:S01]  /*4ac0*/  BAR.SYNC.DEFER_BLOCKING 0x6, 0xa0 ;  /* 0x0182800000007b1d */ /* 0x000fe20000010000 */
[C---:B------:R-:W-:Y:S01]  /*4ad0*/  IMAD.SHL.U32 R7, R93.reuse, 0x40, RZ ;  /* 0x000000405d077824 */ /* 0x040fe200078e00ff */
[C---:B------:R-:W-:Y:S01]  /*4ae0*/  LOP3.LUT R95, R93.reuse, 0x60, RZ, 0xc0, !PT ;  /* 0x000000605d5f7812 */ /* 0x040fe200078ec0ff */
[----:B------:R-:W-:-:S02]  /*4af0*/  IMAD.SHL.U32 R4, R93, 0x20, RZ ;  /* 0x000000205d047824 */ /* 0x000fc400078e00ff */
[----:B------:R-:W-:Y:S02]  /*4b00*/  HFMA2 R36, -RZ, RZ, 0, 0 ;  /* 0x00000000ff247431 */ /* 0x000fe400000001ff */
[----:B------:R-:W-:Y:S01]  /*4b10*/  IMAD.SHL.U32 R6, R93, 0x2, RZ ;  /* 0x000000025d067824 */ /* 0x000fe200078e00ff */
[----:B------:R-:W-:Y:S01]  /*4b20*/  UMOV UR44, 0x400 ;  /* 0x00000400002c7882 */ /* 0x000fe20000000000 */
[----:B------:R-:W2:Y:S01]  /*4b30*/  LDC.64 R82, c[0x0][0x8b0] ;  /* 0x00022c00ff527b82 */ /* 0x000ea20000000a00 */
[----:B------:R-:W-:Y:S01]  /*4b40*/  LOP3.LUT R5, R7, 0x180, RZ, 0xc0, !PT ;  /* 0x0000018007057812 */ /* 0x000fe200078ec0ff */
[----:B------:R-:W-:Y:S01]  /*4b50*/  IMAD.U32 R37, R93, 0x10000, RZ ;  /* 0x000100005d257824 */ /* 0x000fe200078e00ff */
[----:B------:R-:W-:Y:S01]  /*4b60*/  LOP3.LUT R4, R4, 0xc00, RZ, 0xc0, !PT ;  /* 0x00000c0004047812 */ /* 0x000fe200078ec0ff */
[----:B------:R-:W-:Y:S01]  /*4b70*/  IMAD.MOV.U32 R92, RZ, RZ, RZ ;  /* 0x000000ffff5c7224 */ /* 0x000fe200078e00ff */
[----:B------:R-:W-:Y:S01]  /*4b80*/  LOP3.LUT R6, R5, 0x20, R6, 0xf8, !PT ;  /* 0x0000002005067812 */ /* 0x000fe200078ef806 */
[----:B------:R-:W-:Y:S01]  /*4b90*/  IMAD.SHL.U32 R5, R93, 0x8, RZ ;  /* 0x000000085d057824 */ /* 0x000fe200078e00ff */
[----:B------:R-:W-:Y:S01]  /*4ba0*/  LOP3.LUT R4, R4, 0x40, R7, 0xf8, !PT ;  /* 0x0000004004047812 */ /* 0x000fe200078ef807 */
[----:B------:R-:W3:Y:S01]  /*4bb0*/  LDC.64 R80, c[0x0][0x8a8] ;  /* 0x00022a00ff507b82 */ /* 0x000ee20000000a00 */
[----:B------:R-:W-:Y:S01]  /*4bc0*/  LOP3.LUT R37, R37, 0x600000, RZ, 0xc0, !PT ;  /* 0x0060000025257812 */ /* 0x000fe200078ec0ff */
[----:B------:R-:W-:Y:S01]  /*4bd0*/  IMAD.MOV.U32 R87, RZ, RZ, RZ ;  /* 0x000000ffff577224 */ /* 0x000fe200078e00ff */
[----:B------:R-:W-:-:S02]  /*4be0*/  LOP3.LUT R5, R6, 0x30, R5, 0x78, !PT ;  /* 0x0000003006057812 */ /* 0x000fc400078e7805 */
[----:B------:R-:W-:Y:S02]  /*4bf0*/  CS2R R90, SRZ ;  /* 0x00000000005a7805 */ /* 0x000fe4000001ff00 */
[----:B------:R-:W-:Y:S01]  /*4c00*/  LOP3.LUT R4, R4, 0x200, R7, 0xf8, !PT ;  /* 0x0000020004047812 */ /* 0x000fe200078ef807 */
[----:B------:R-:W-:Y:S01]  /*4c10*/  IMAD.MOV.U32 R89, RZ, RZ, RZ ;  /* 0x000000ffff597224 */ /* 0x000fe200078e00ff */
[----:B------:R-:W-:Y:S01]  /*4c20*/  LOP3.LUT R93, R93, 0x2, RZ, 0xc0, !PT ;  /* 0x000000025d5d7812 */ /* 0x000fe200078ec0ff */
[----:B-1----:R-:W-:Y:S01]  /*4c30*/  ULEA UR44, UR4, UR44, 0x18 ;  /* 0x0000002c042c7291 */ /* 0x002fe2000f8ec0ff */
[----:B------:R-:W-:Y:S01]  /*4c40*/  LOP3.LUT R71, R4, R5, RZ, 0xfc, !PT ;  /* 0x0000000504477212 */ /* 0x000fe200078efcff */
[----:B------:R-:W1:Y:S01]  /*4c50*/  LDCU UR57, c[0x0][0x370] ;  /* 0x00006e00ff3977ac */ /* 0x000e620008000800 */
[----:B------:R-:W-:Y:S01]  /*4c60*/  IADD3 R88, PT, PT, -R93, RZ, RZ ;  /* 0x000000ff5d587210 */ /* 0x000fe20007ffe1ff */
[----:B------:R-:W-:Y:S01]  /*4c70*/  UIADD3 UR4, UPT, UPT, UR44, 0x2200, URZ ;  /* 0x000022002c047890 */ /* 0x000fe2000fffe0ff */
[----:B------:R-:W4:Y:S04]  /*4c80*/  LDCU UR43, c[0x0][0xb0c] ;  /* 0x00016180ff2b77ac */ /* 0x000f280008000800 */
[----:B------:R-:W1:Y:S01]  /*4c90*/  LDS R0, [UR44+0x120] ;  /* 0x0001202cff007984 */ /* 0x000e620008000800 */
[----:B------:R-:W-:Y:S01]  /*4ca0*/  IMAD.U32 R94, RZ, RZ, UR4 ;  /* 0x00000004ff5e7e24 */ /* 0x000fe2000f8e00ff */
[----:B------:R-:W1:Y:S01]  /*4cb0*/  LDCU UR39, c[0x0][0xb30] ;  /* 0x00016600ff2777ac */ /* 0x000e620008000800 */
[----:B------:R-:W1:Y:S01]  /*4cc0*/  LDCU.64 UR46, c[0x0][0x888] ;  /* 0x00011100ff2e77ac */ /* 0x000e620008000a00 */
[----:B------:R-:W1:Y:S01]  /*4cd0*/  LDCU.64 UR40, c[0x0][0xb28] ;  /* 0x00016500ff2877ac */ /* 0x000e620008000a00 */
[----:B------:R-:W1:Y:S01]  /*4ce0*/  LDCU.64 UR60, c[0x0][0x890] ;  /* 0x00011200ff3c77ac */ /* 0x000e620008000a00 */
[----:B------:R-:W1:Y:S01]  /*4cf0*/  LDCU.128 UR52, c[0x0][0xb10] ;  /* 0x00016200ff3477ac */ /* 0x000e620008000c00 */
[----:B------:R-:W1:Y:S01]  /*4d00*/  LDCU UR56, c[0x0][0x374] ;  /* 0x00006e80ff3877ac */ /* 0x000e620008000800 */
[----:B------:R-:W-:Y:S01]  /*4d10*/  UIADD3 UR63, UPT, UPT, UR44, 0x200, URZ ;  /* 0x000002002c3f7890 */ /* 0x000fe2000fffe0ff */
[----:B-1234-:R-:W-:-:S11]  /*4d20*/  IMAD.IADD R37, R0, 0x1, R37 ;  /* 0x0000000100257824 */ /* 0x01efd600078e0225 */
.L_x_111:
[----:B------:R-:W-:Y:S02]  /*4d30*/  LEA R3, R87, UR44, 0x3 ;  /* 0x0000002c57037c11 */ /* 0x000fe4000f8e18ff */
[----:B------:R-:W-:Y:S02]  /*4d40*/  SHF.L.U32 R0, R91, 0x1f, RZ ;  /* 0x0000001f5b007819 */ /* 0x000fe400000006ff */
[----:B------:R-:W-:Y:S02]  /*4d50*/  LEA R5, R87, UR44, 0x4 ;  /* 0x0000002c57057c11 */ /* 0x000fe4000f8e20ff */
[----:B-1----:R-:W1:Y:S02]  /*4d60*/  SYNCS.PHASECHK.TRANS64.TRYWAIT P0, [R3+URZ+0x70], R0 ;  /* 0x00007000030075a7 */ /* 0x002e6400080011ff */
[----:B-1----:R-:W-:Y:S05]  /*4d70*/  @!P0 BRA `(.L_x_86) ;  /* 0x0000003000688947 */ /* 0x002fea0003800000 */
.L_x_147:
        /* <DEDUP_REMOVED lines=8> */
[----:B--2---:R-:W-:Y:S11]  /*4e00*/  LOP3.LUT P0, RZ, R6, 0x1, RZ, 0xc0, !PT ;  /* 0x0000000106ff7812 */ /* 0x004ff6000780c0ff */
[----:B------:R-:W-:Y:S02]  /*4e10*/  @!UPT UIADD3 URZ, UPT, UPT, URZ, URZ, URZ ;  /* 0x000000fffffff290 */ /* 0x000fe4000fffe0ff */
[----:B---3--:R-:W-:Y:S01]  /*4e20*/  VOTEU.ANY UP1, P0 ;  /* 0x0000000000ff7886 */ /* 0x008fe20000020100 */
[----:B------:R-:W-:Y:S01]  /*4e30*/  PLOP3.LUT P0, PT, PT, PT, UP1, 0x80, 0x8 ;  /* 0x000000000008781c */ /* 0x000fe20003f0f018 */
[----:B------:R-:W-:Y:S11]  /*4e40*/  UP2UR UR45, UPR, URZ, 0x2 ;  /* 0x00000002ff2d7883 */ /* 0x000ff60008000000 */
[----:B------:R-:W-:Y:S01]  /*4e50*/  @!UPT UIADD3 URZ, UPT, UPT, URZ, URZ, URZ ;  /* 0x000000fffffff290 */ /* 0x000fe2000fffe0ff */
[----:B-1----:R-:W-:Y:S02]  /*4e60*/  @P0 SHF.R.U32.HI R0, RZ, 0x10, R5 ;  /* 0x00000010ff000819 */ /* 0x002fe40000011605 */
        /* <DEDUP_REMOVED lines=12> */
[----:B------:R-:W2:Y:S01]  /*4f30*/  LDCU UR12, c[0x0][0xb20] ;  /* 0x00016400ff0c77ac */ /* 0x000ea20008000800 */
[----:B------:R-:W-:Y:S02]  /*4f40*/  UIMAD.WIDE.U32 UR4, UR56, UR55, URZ ;  /* 0x00000037380472a5 */ /* 0x000fe4000f8e00ff */
[----:B------:R-:W-:Y:S02]  /*4f50*/  UIMAD.WIDE.U32 UR6, UR57, UR52, URZ ;  /* 0x00000034390672a5 */ /* 0x000fe4000f8e00ff */
[----:B------:R-:W-:Y:S02]  /*4f60*/  UISETP.NE.AND UP0, UPT, UR54, 0x1, UPT ;  /* 0x000000013600788c */ /* 0x000fe4000bf05270 */
[----:B------:R-:W-:Y:S02]  /*4f70*/  UIMAD.WIDE.U32 UR8, UR37, UR55, URZ ;  /* 0x00000037250872a5 */ /* 0x000fe4000f8e00ff */
[----:B------:R-:W-:Y:S02]  /*4f80*/  UIMAD.WIDE.U32 UR10, UR38, UR52, URZ ;  /* 0x00000034260a72a5 */ /* 0x000fe4000f8e00ff */
[----:B------:R-:W-:Y:S02]  /*4f90*/  UISETP.NE.AND UP1, UPT, UR43, 0x1, UPT ;  /* 0x000000012b00788c */ /* 0x000fe4000bf25270 */
[----:B------:R-:W-:Y:S01]  /*4fa0*/  UISETP.NE.AND UP2, UPT, UR42, 0x1, UPT ;  /* 0x000000012a00788c */ /* 0x000fe2000bf45270 */
[----:B------:R-:W-:Y:S02]  /*4fb0*/  UMOV UR4, UR5 ;  /* 0x0000000500047c82 */ /* 0x000fe40008000000 */
[----:B--2---:R-:W-:Y:S03]  /*4fc0*/  USHF.R.U32.HI UR5, URZ, UR12, UR4 ;  /* 0x0000000cff057299 */ /* 0x004fe60008011604 */
[----:B------:R-:W-:Y:S02]  /*4fd0*/  UMOV UR4, UR7 ;  /* 0x0000000700047c82 */ /* 0x000fe40008000000 */
[----:B------:R-:W-:Y:S02]  /*4fe0*/  USHF.R.U32.HI UR7, URZ, UR53, UR4 ;  /* 0x00000035ff077299 */ /* 0x000fe40008011604 */
[----:B------:R-:W-:Y:S02]  /*4ff0*/  USEL UR4, UR56, UR5, !UP0 ;  /* 0x0000000538047287 */ /* 0x000fe4000c000000 */
[----:B------:R-:W-:Y:S01]  /*5000*/  USEL UR7, UR57, UR7, !UP1 ;  /* 0x0000000739077287 */ /* 0x000fe2000c800000 */
[----:B------:R-:W-:Y:S01]  /*5010*/  UMOV UR5, UR9 ;  /* 0x0000000900057c82 */ /* 0x000fe20008000000 */
[----:B------:R-:W-:Y:S02]  /*5020*/  UIMAD.WIDE.U32 UR8, UR4, UR40, URZ ;  /* 0x00000028040872a5 */ /* 0x000fe4000f8e00ff */
[----:B------:R-:W-:Y:S03]  /*5030*/  USHF.R.U32.HI UR6, URZ, UR12, UR5 ;  /* 0x0000000cff067299 */ /* 0x000fe60008011605 */
[----:B------:R-:W-:Y:S01]  /*5040*/  UMOV UR5, UR11 ;  /* 0x0000000b00057c82 */ /* 0x000fe20008000000 */
[----:B------:R-:W-:Y:S02]  /*5050*/  UIMAD.WIDE.U32 UR10, UR7, UR40, URZ ;  /* 0x00000028070a72a5 */ /* 0x000fe4000f8e00ff */
[----:B------:R-:W-:Y:S02]  /*5060*/  USHF.R.U32.HI UR12, URZ, UR53, UR5 ;  /* 0x00000035ff0c7299 */ /* 0x000fe40008011605 */
[----:B------:R-:W-:Y:S01]  /*5070*/  USEL UR6, UR37, UR6, !UP0 ;  /* 0x0000000625067287 */ /* 0x000fe2000c000000 */
[----:B------:R-:W-:Y:S02]  /*5080*/  UMOV UR5, UR9 ;  /* 0x0000000900057c82 */ /* 0x000fe40008000000 */
[----:B------:R-:W-:Y:S01]  /*5090*/  UMOV UR10, UR11 ;  /* 0x0000000b000a7c82 */ /* 0x000fe20008000000 */
[----:B------:R-:W-:Y:S02]  /*50a0*/  @UP2 USHF.R.U32.HI UR4, URZ, UR41, UR5 ;  /* 0x00000029ff042299 */ /* 0x000fe40008011605 */
[----:B------:R-:W-:Y:S02]  /*50b0*/  @UP2 USHF.R.U32.HI UR7, URZ, UR41, UR10 ;  /* 0x00000029ff072299 */ /* 0x000fe4000801160a */
[----:B------:R-:W-:Y:S02]  /*50c0*/  UIMAD UR4, UR42, UR4, URZ ;  /* 0x000000042a0472a4 */ /* 0x000fe4000f8e02ff */
[----:B------:R-:W-:Y:S02]  /*50d0*/  UIMAD.WIDE.U32 UR10, UR6, UR40, URZ ;  /* 0x00000028060a72a5 */ /* 0x000fe4000f8e00ff */
[----:B------:R-:W-:Y:S02]  /*50e0*/  USEL UR5, UR38, UR12, !UP1 ;  /* 0x0000000c26057287 */ /* 0x000fe4000c800000 */
[----:B------:R-:W-:Y:S02]  /*50f0*/  UIMAD UR8, UR42, UR7, URZ ;  /* 0x000000072a0872a4 */ /* 0x000fe4000f8e02ff */
[----:B------:R-:W-:Y:S03]  /*5100*/  UISETP.GE.AND UP0, UPT, UR6, UR4, UPT ;  /* 0x000000040600728c */ /* 0x000fe6000bf06270 */
[----:B------:R-:W-:Y:S01]  /*5110*/  UMOV UR4, UR11 ;  /* 0x0000000b00047c82 */ /* 0x000fe20008000000 */
[----:B------:R-:W-:Y:S02]  /*5120*/  UISETP.GE.OR UP0, UPT, UR5, UR8, UP0 ;  /* 0x000000080500728c */ /* 0x000fe40008706670 */
[----:B------:R-:W-:Y:S02]  /*5130*/  USHF.R.U32.HI UR4, URZ, UR41, UR4 ;  /* 0x00000029ff047299 */ /* 0x000fe40008011604 */
[----:B------:R-:W-:Y:S02]  /*5140*/  UIMAD.WIDE.U32 UR8, UR5, UR40, URZ ;  /* 0x00000028050872a5 */ /* 0x000fe4000f8e00ff */
[----:B------:R-:W-:Y:S02]  /*5150*/  USEL UR11, UR6, UR4, !UP2 ;  /* 0x00000004060b7287 */ /* 0x000fe4000d000000 */
[----:B------:R-:W-:Y:S02]  /*5160*/  UIADD3 UR8, UPT, UPT, -UR5, URZ, URZ ;  /* 0x000000ff05087290 */ /* 0x000fe4000fffe1ff */
[----:B------:R-:W-:Y:S01]  /*5170*/  UIADD3 UR10, UPT, UPT, -UR11, URZ, URZ ;  /* 0x000000ff0b0a7290 */ /* 0x000fe2000fffe1ff */
[----:B------:R-:W-:Y:S01]  /*5180*/  @!UP0 UMOV UR4, UR9 ;  /* 0x0000000900048c82 */ /* 0x000fe20008000000 */
[----:B------:R-:W-:Y:S02]  /*5190*/  UIADD3 UR9, UPT, UPT, -UR6, URZ, URZ ;  /* 0x000000ff06097290 */ /* 0x000fe4000fffe1ff */
[----:B------:R-:W-:Y:S02]  /*51a0*/  @!UP0 USHF.R.U32.HI UR4, URZ, UR41, UR4 ;  /* 0x00000029ff048299 */ /* 0x000fe40008011604 */
[----:B------:R-:W-:Y:S02]  /*51b0*/  UIMAD UR10, UR42, UR10, UR6 ;  /* 0x0000000a2a0a72a4 */ /* 0x000fe4000f8e0206 */
[----:B------:R-:W-:Y:S04]  /*51c0*/  @!UP0 USEL UR4, UR5, UR4, !UP2 ;  /* 0x0000000405048287 */ /* 0x000fe8000d000000 */
[----:B------:R-:W-:Y:S02]  /*51d0*/  @!UP0 UIMAD UR10, UR7, UR10, UR4 ;  /* 0x0000000a070a82a4 */ /* 0x000fe4000f8e0204 */
[----:B------:R-:W-:Y:S02]  /*51e0*/  @!UP0 UIADD3 UR11, UPT, UPT, UR11, -UR4, URZ ;  /* 0x800000040b0b8290 */ /* 0x000fe4000fffe0ff */
[----:B------:R-:W-:Y:S02]  /*51f0*/  UIMAD UR7, UR43, UR8, UR38 ;  /* 0x000000082b0772a4 */ /* 0x000fe4000f8e0226 */
[----:B------:R-:W-:Y:S02]  /*5200*/  @!UP0 UIMAD UR6, UR11, UR42, UR5 ;  /* 0x0000002a0b0682a4 */ /* 0x000fe4000f8e0205 */
[----:B------:R-:W-:Y:S01]  /*5210*/  UIMAD UR4, UR54, UR9, UR37 ;  /* 0x00000009360472a4 */ /* 0x000fe2000f8e0225 */
[----:B------:R-:W-:Y:S02]  /*5220*/  @!UP0 UMOV UR5, UR10 ;  /* 0x0000000a00058c82 */ /* 0x000fe40008000000 */
[----:B------:R-:W-:Y:S02]  /*5230*/  UIMAD UR38, UR5, UR43, UR7 ;  /* 0x0000002b052672a4 */ /* 0x000fe4000f8e0207 */
[----:B------:R-:W-:Y:S11]  /*5240*/  UIMAD UR37, UR6, UR54, UR4 ;  /* 0x00000036062572a4 */ /* 0x000ff6000f8e0204 */
[----:B------:R-:W-:Y:S01]  /*5250*/  @!UPT UIADD3 URZ, UPT, UPT, URZ, URZ, URZ ;  /* 0x000000fffffff290 */ /* 0x000fe2000fffe0ff */
.L_x_87:
[----:B------:R-:W-:Y:S01]  /*5260*/  UISETP.NE.AND UP0, UPT, UR39, 0x1, UPT ;  /* 0x000000012700788c */ /* 0x000fe2000bf05270 */
[----:B------:R-:W-:Y:S01]  /*5270*/  IADD3 R87, PT, PT, R87, 0x1, RZ ;  /* 0x0000000157577810 */ /* 0x000fe20007ffe0ff */
[----:B------:R-:W-:Y:S02]  /*5280*/  USHF.L.U32 UR50, UR16, 0x6, URZ ;  /* 0x0000000610327899 */ /* 0x000fe400080006ff */
[----:B------:R-:W-:Y:S07]  /*5290*/  USHF.L.U32 UR49, UR20, 0x7, URZ ;  /* 0x0000000714317899 */ /* 0x000fee00080006ff */
[----:B------:R-:W2:Y:S01]  /*52a0*/  @!UP0 LDCU.128 UR12, c[0x0][0xb10] ;  /* 0x00016200ff0c87ac */ /* 0x000ea20008000c00 */
[----:B------:R-:W3:Y:S01]  /*52b0*/  @!UP0 LDCU UR5, c[0x0][0xb0c] ;  /* 0x00016180ff0587ac */ /* 0x000ee20008000800 */
[----:B------:R-:W4:Y:S01]  /*52c0*/  @!UP0 LDCU UR10, c[0x0][0xb20] ;  /* 0x00016400ff0a87ac */ /* 0x000f220008000800 */
[----:B--2---:R-:W-:Y:S02]  /*52d0*/  UIMAD.WIDE.U32 UR8, UR38, UR12, URZ ;  /* 0x0000000c260872a5 */ /* 0x004fe4000f8e00ff */
[----:B------:R-:W-:Y:S02]  /*52e0*/  UIMAD.WIDE.U32 UR6, UR37, UR15, URZ ;  /* 0x0000000f250672a5 */ /* 0x000fe4000f8e00ff */
[----:B------:R-:W-:Y:S03]  /*52f0*/  @!UP0 UISETP.NE.AND UP1, UPT, UR14, 0x1, UPT ;  /* 0x000000010e00888c */ /* 0x000fe6000bf25270 */
[----:B------:R-:W-:Y:S01]  /*5300*/  @!UP0 UMOV UR4, UR9 ;  /* 0x0000000900048c82 */ /* 0x000fe20008000000 */
[----:B---3--:R-:W-:Y:S02]  /*5310*/  @!UP0 UISETP.NE.AND UP2, UPT, UR5, 0x1, UPT ;  /* 0x000000010500888c */ /* 0x008fe4000bf45270 */
[----:B------:R-:W-:Y:S01]  /*5320*/  @!UP0 USHF.R.U32.HI UR4, URZ, UR13, UR4 ;  /* 0x0000000dff048299 */ /* 0x000fe20008011604 */
[----:B------:R-:W-:Y:S02]  /*5330*/  @!UP0 UMOV UR6, UR7 ;  /* 0x0000000700068c82 */ /* 0x000fe40008000000 */
[----:B----4-:R-:W-:Y:S02]  /*5340*/  @!UP0 USHF.R.U32.HI UR6, URZ, UR10, UR6 ;  /* 0x0000000aff068299 */ /* 0x010fe40008011606 */
[----:B------:R-:W-:Y:S02]  /*5350*/  @!UP0 USEL UR7, UR38, UR4, !UP2 ;  /* 0x0000000426078287 */ /* 0x000fe4000d000000 */
[----:B------:R-:W-:Y:S04]  /*5360*/  @!UP0 USEL UR6, UR37, UR6, !UP1 ;  /* 0x0000000625068287 */ /* 0x000fe8000c800000 */
[----:B------:R-:W-:Y:S02]  /*5370*/  @!UP0 UIADD3 UR4, UPT, UPT, -UR7, UR6, URZ ;  /* 0x0000000607048290 */ /* 0x000fe4000fffe1ff */
[----:B------:R-:W-:Y:S02]  /*5380*/  @!UP0 UIADD3 UR6, UPT, UPT, UR7, -UR6, URZ ;  /* 0x8000000607068290 */ /* 0x000fe4000fffe0ff */
[----:B------:R-:W-:Y:S02]  /*5390*/  @!UP0 UIMAD UR38, UR4, UR5, UR38 ;  /* 0x00000005042682a4 */ /* 0x000fe4000f8e0226 */
[----:B------:R-:W-:Y:S02]  /*53a0*/  @!UP0 UIMAD UR37, UR6, UR14, UR37 ;  /* 0x0000000e062582a4 */ /* 0x000fe4000f8e0225 */
[----:B------:R-:W-:Y:S09]  /*53b0*/  ULOP3.LUT UP0, URZ, UR63, 0x1b0, URZ, 0xc0, !UPT ;  /* 0x000001b03fff7892 */ /* 0x000ff2000f80c0ff */
[----:B------:R-:W-:Y:S05]  /*53c0*/  BRA.U !UP0, `(.L_x_88) ;  /* 0x0000000108407547 */ /* 0x000fea000b800000 */
[----:B------:R-:W2:Y:S01]  /*53d0*/  LDCU.64 UR8, c[0x4][0x80] ;  /* 0x01001000ff0877ac */ /* 0x000ea20008000a00 */
[----:B------:R-:W-:Y:S01]  /*53e0*/  MOV R3, 0x0 ;  /* 0x0000000000037802 */ /* 0x000fe20000000f00 */
[----:B------:R-:W-:Y:S02]  /*53f0*/  HFMA2 R12, -RZ, RZ, 0, 5.9604644775390625e-08 ;  /* 0x00000001ff0c7431 */ /* 0x000fe400000001ff */
[----:B------:R-:W-:Y:S02]  /*5400*/  IMAD.MOV.U32 R8, RZ, RZ, 0x70 ;  /* 0x00000070ff087424 */ /* 0x000fe400078e00ff */
[----:B------:R-:W-:Y:S01]  /*5410*/  IMAD.MOV.U32 R13, RZ, RZ, RZ ;  /* 0x000000ffff0d7224 */ /* 0x000fe200078e00ff */
[----:B------:R-:W3:Y:S01]  /*5420*/  LDCU.64 UR6, c[0x4][0x88] ;  /* 0x01001100ff0677ac */ /* 0x000ee20008000a00 */
[----:B------:R-:W4:Y:S01]  /*5430*/  LDC.64 R2, c[0x4][R3] ;  /* 0x0100000003027b82 */ /* 0x000f220000000a00 */
[----:B------:R-:W1:Y:S01]  /*5440*/  LDCU.64 UR4, c[0x4][0x8] ;  /* 0x01000100ff0477ac */ /* 0x000e620008000a00 */
[----:B--2---:R-:W-:Y:S01]  /*5450*/  MOV R5, UR9 ;  /* 0x0000000900057c02 */ /* 0x004fe20008000f00 */
[----:B------:R-:W-:Y:S01]  /*5460*/  IMAD.U32 R4, RZ, RZ, UR8 ;  /* 0x00000008ff047e24 */ /* 0x000fe2000f8e00ff */
[----:B---3--:R-:W-:Y:S01]  /*5470*/  MOV R7, UR7 ;  /* 0x0000000700077c02 */ /* 0x008fe20008000f00 */
[----:B------:R-:W-:Y:S01]  /*5480*/  IMAD.U32 R6, RZ, RZ, UR6 ;  /* 0x00000006ff067e24 */ /* 0x000fe2000f8e00ff */
[----:B-1----:R-:W-:Y:S01]  /*5490*/  MOV R11, UR5 ;  /* 0x00000005000b7c02 */ /* 0x002fe20008000f00 */
[----:B------:R-:W-:Y:S02]  /*54a0*/  IMAD.U32 R10, RZ, RZ, UR4 ;  /* 0x00000004ff0a7e24 */ /* 0x000fe4000f8e00ff */
[----:B------:R-:W-:Y:S07]  /*54b0*/  LEPC R20, `(.L_x_88) ;  /* 0x000000001014794e */ /* 0x000fee0000000000 */
[----:B----45:R-:W-:Y:S05]  /*54c0*/  CALL.ABS.NOINC R2 ;  /* 0x0000000002007343 */ /* 0x030fea0003c00000 */
.L_x_88:
[----:B------:R-:W-:Y:S01]  /*54d0*/  LOP3.LUT P0, RZ, R94, 0x1b0, RZ, 0xc0, !PT ;  /* 0x000001b05eff7812 */ /* 0x000fe2000780c0ff */
[----:B------:R-:W-:Y:S11]  /*54e0*/  BSSY.RECONVERGENT B6, `(.L_x_89) ;  /* 0x0000013000067945 */ /* 0x000ff60003800200 */
[----:B------:R-:W-:Y:S01]  /*54f0*/  @!UPT UIADD3 URZ, UPT, UPT, URZ, URZ, URZ ;  /* 0x000000fffffff290 */ /* 0x000fe2000fffe0ff */
[----:B------:R-:W-:Y:S05]  /*5500*/  @!P0 BRA `(.L_x_90) ;  /* 0x0000000000408947 */ /* 0x000fea0003800000 */
        /* <DEDUP_REMOVED lines=16> */
.L_x_90:
[----:B------:R-:W-:Y:S05]  /*5610*/  BSYNC.RECONVERGENT B6 ;  /* 0x0000000000067941 */ /* 0x000fea0003800200 */
.L_x_89:
[----:B------:R-:W-:Y:S01]  /*5620*/  R2UR UR4, R86 ;  /* 0x00000000560472ca */ /* 0x000fe200000e0000 */
[----:B------:R-:W-:Y:S01]  /*5630*/  UISETP.NE.U32.AND UP0, UPT, UR60, URZ, UPT ;  /* 0x000000ff3c00728c */ /* 0x000fe2000bf05070 */
[----:B------:R-:W-:Y:S02]  /*5640*/  ISETP.NE.U32.AND P4, PT, R82, RZ, PT ;  /* 0x000000ff5200720c */ /* 0x000fe40003f85070 */
[----:B------:R-:W-:Y:S01]  /*5650*/  ISETP.NE.U32.AND P2, PT, RZ, UR46, PT ;  /* 0x0000002eff007c0c */ /* 0x000fe2000bf45070 */
[----:B------:R-:W-:Y:S01]  /*5660*/  UISETP.NE.AND.EX UP1, UPT, UR61, URZ, UPT, UP0 ;  /* 0x000000ff3d00728c */ /* 0x000fe2000bf25300 */
[----:B------:R-:W-:Y:S01]  /*5670*/  ISETP.NE.AND.EX P4, PT, R83, RZ, PT, P4 ;  /* 0x000000ff5300720c */ /* 0x000fe20003f85340 */
[----:B------:R-:W-:Y:S01]  /*5680*/  UPLOP3.LUT UP0, UPT, UPT, UPT, UPT, 0x40, 0x4 ;  /* 0x000000000004789c */ /* 0x000fe20003f0e870 */
[----:B------:R-:W-:Y:S05]  /*5690*/  ISETP.NE.AND.EX P2, PT, RZ, UR47, PT, P2 ;  /* 0x0000002fff007c0c */ /* 0x000fea000bf45320 */
[----:B------:R-:W-:Y:S06]  /*56a0*/  UISETP.NE.AND UP2, UPT, UR4, URZ, UPT ;  /* 0x000000ff0400728c */ /* 0x000fec000bf45270 */
[----:B------:R-:W-:Y:S05]  /*56b0*/  PLOP3.LUT P1, PT, PT, PT, UP2, 0x80, 0x8 ;  /* 0x000000000008781c */ /* 0x000fea0003f2f028 */
[----:B------:R-:W-:Y:S06]  /*56c0*/  @UP2 UPLOP3.LUT UP0, UPT, UPT, UPT, UP1, 0x80, 0x8 ;  /* 0x000000000008289c */ /* 0x000fec0003f0f010 */
[----:B------:R-:W-:Y:S01]  /*56d0*/  PLOP3.LUT P0, PT, PT, PT, UP0, 0x80, 0x8 ;  /* 0x000000000008781c */ /* 0x000fe20003f0f008 */
[----:B------:R-:W-:Y:S01]  /*56e0*/  @!UPT UIADD3 URZ, UPT, UPT, URZ, URZ, URZ ;  /* 0x000000fffffff290 */ /* 0x000fe2000fffe0ff */
[----:B------:R-:W-:Y:S11]  /*56f0*/  BRA.U !UP1, `(.L_x_91) ;  /* 0x00000001093c7547 */ /* 0x000ff6000b800000 */
[----:B------:R-:W-:Y:S01]  /*5700*/  UISETP.NE.U32.AND UP0, UPT, UR46, URZ, UPT ;  /* 0x000000ff2e00728c */ /* 0x000fe2000bf05070 */
[----:B-1----:R-:W-:Y:S01]  /*5710*/  HFMA2 R0, -RZ, RZ, 0, 5.9604644775390625e-08 ;  /* 0x00000001ff007431 */ /* 0x002fe200000001ff */
[----:B------:R-:W1:Y:S01]  /*5720*/  LDCU.64 UR8, c[0x0][0x358] ;  /* 0x00006b00ff0877ac */ /* 0x000e620008000a00 */
[----:B------:R-:W-:Y:S01]  /*5730*/  IMAD.MOV.U32 R84, RZ, RZ, 0x1 ;  /* 0x00000001ff547424 */ /* 0x000fe200078e00ff */
[----:B------:R-:W-:Y:S06]  /*5740*/  UISETP.NE.AND.EX UP0, UPT, UR47, URZ, UPT, UP0 ;  /* 0x000000ff2f00728c */ /* 0x000fec000bf05300 */
[----:B------:R-:W-:Y:S05]  /*5750*/  PLOP3.LUT P3, PT, PT, PT, UP0, 0x80, 0x8 ;  /* 0x000000000008781c */ /* 0x000fea0003f6f008 */
[----:B------:R-:W2:Y:S01]  /*5760*/  @UP0 LDCU.64 UR4, c[0x0][0x888] ;  /* 0x00011100ff0407ac */ /* 0x000ea20008000a00 */
[----:B------:R-:W-:Y:S07]  /*5770*/  @UP0 UIMAD UR6, UR36, UR60, URZ ;  /* 0x0000003c240602a4 */ /* 0x000fee000f8e02ff */
[----:B------:R-:W-:Y:S01]  /*5780*/  @!P3 PRMT R84, R0, 0x7610, R84 ;  /* 0x000076100054b816 */ /* 0x000fe20000000054 */
[----:B--2---:R-:W-:Y:S06]  /*5790*/  @UP0 UIMAD.WIDE UR4, UR6, 0x4, UR4 ;  /* 0x00000004060408a5 */ /* 0x004fec000f8e0204 */
[----:B------:R-:W-:Y:S01]  /*57a0*/  IMAD.U32 R2, RZ, RZ, UR4 ;  /* 0x00000004ff027e24 */ /* 0x000fe2000f8e00ff */
[----:B------:R-:W-:Y:S04]  /*57b0*/  MOV R3, UR5 ;  /* 0x0000000500037c02 */ /* 0x000fe80008000f00 */
[----:B------:R-:W2:Y:S01]  /*57c0*/  @!UP0 LDCU UR4, c[0x0][0x880] ;  /* 0x00011000ff0487ac */ /* 0x000ea20008000800 */
[----:B-1---5:R3:W5:Y:S02]  /*57d0*/  @P3 LDG.E R41, desc[UR8][R2.64] ;  /* 0x0000000802293981 */ /* 0x022764000c1e1900 */
[----:B--23--:R-:W-:Y:S02]  /*57e0*/  @!P3 IMAD.U32 R41, RZ, RZ, UR4 ;  /* 0x00000004ff29be24 */ /* 0x00cfe4000f8e00ff */
.L_x_91:
[----:B------:R-:W-:Y:S05]  /*57f0*/  @!P4 BRA `(.L_x_92) ;  /* 0x000000000024c947 */ /* 0x000fea0003800000 */
[----:B------:R-:W-:Y:S01]  /*5800*/  ISETP.NE.U32.AND P3, PT, R80, RZ, PT ;  /* 0x000000ff5000720c */ /* 0x000fe20003f65070 */
[----:B------:R-:W2:Y:S03]  /*5810*/  LDCU.64 UR4, c[0x0][0x358] ;  /* 0x00006b00ff0477ac */ /* 0x000ea60008000a00 */
[----:B------:R-:W-:Y:S11]  /*5820*/  ISETP.NE.AND.EX P3, PT, R81, RZ, PT, P3 ;  /* 0x000000ff5100720c */ /* 0x000ff60003f65330 */
[----:B------:R-:W-:Y:S02]  /*5830*/  @!UPT UIADD3 URZ, UPT, UPT, URZ, URZ, URZ ;  /* 0x000000fffffff290 */ /* 0x000fe4000fffe0ff */
[----:B------:R-:W3:Y:S01]  /*5840*/  @P3 LDC.64 R2, c[0x0][0x8a8] ;  /* 0x00022a00ff023b82 */ /* 0x000ee20000000a00 */
[----:B-1----:R-:W-:Y:S04]  /*5850*/  @P3 IMAD R0, R82, UR36, RZ ;  /* 0x0000002452003c24 */ /* 0x002fe8000f8e02ff */
[----:B---3--:R-:W-:Y:S05]  /*5860*/  @P3 IMAD.WIDE R2, R0, 0x4, R2 ;  /* 0x0000000400023825 */ /* 0x008fea00078e0202 */
[----:B--2--5:R2:W5:Y:S02]  /*5870*/  @P3 LDG.E R38, desc[UR4][R2.64] ;  /* 0x0000000402263981 */ /* 0x024564000c1e1900 */
[----:B--2---:R-:W3:Y:S02]  /*5880*/  @!P3 LDC R38, c[0x0][0x8a0] ;  /* 0x00022800ff26bb82 */ /* 0x004ee40000000800 */
.L_x_92:
[----:B-----5:R-:W-:Y:S01]  /*5890*/  FSETP.NEU.AND P4, PT, R41, RZ, PT ;  /* 0x000000ff2900720b */ /* 0x020fe20003f8d000 */
[----:B------:R-:W-:Y:S01]  /*58a0*/  BSSY B1, `(.L_x_93) ;  /* 0x0000042000017945 */ /* 0x000fe20003800000 */
[----:B------:R-:W-:Y:S01]  /*58b0*/  SEL R5, RZ, 0xffffffff, P2 ;  /* 0xffffffffff057807 */ /* 0x000fe20001000000 */
[----:B------:R-:W-:Y:S01]  /*58c0*/  IMAD.MOV.U32 R102, RZ, RZ, 0x1 ;  /* 0x00000001ff667424 */ /* 0x000fe200078e00ff */
[----:B------:R-:W-:Y:S02]  /*58d0*/  LOP3.LUT P3, RZ, R84, 0xff, RZ, 0xc0, !PT ;  /* 0x000000ff54ff7812 */ /* 0x000fe4000786c0ff */
[----:B------:R-:W-:Y:S02]  /*58e0*/  CS2R R78, SRZ ;  /* 0x00000000004e7805 */ /* 0x000fe4000001ff00 */
[----:B------:R-:W-:Y:S02]  /*58f0*/  @P1 SEL R4, RZ, 0xffffffff, P4 ;  /* 0xffffffffff041807 */ /* 0x000fe40002000000 */
[----:B------:R-:W-:Y:S02]  /*5900*/  CS2R R76, SRZ ;  /* 0x00000000004c7805 */ /* 0x000fe4000001ff00 */
[----:B------:R-:W-:Y:S02]  /*5910*/  LEA R2, R90, UR44, 0x3 ;  /* 0x0000002c5a027c11 */ /* 0x000fe4000f8e18ff */
[----:B------:R-:W-:Y:S02]  /*5920*/  CS2R R74, SRZ ;  /* 0x00000000004a7805 */ /* 0x000fe4000001ff00 */
[----:B------:R-:W-:Y:S02]  /*5930*/  @P0 SEL R4, R5, R4, !P3 ;  /* 0x0000000405040207 */ /* 0x000fe40005800000 */
[----:B------:R-:W-:Y:S02]  /*5940*/  CS2R R72, SRZ ;  /* 0x0000000000487805 */ /* 0x000fe4000001ff00 */
[----:B------:R-:W-:Y:S02]  /*5950*/  LEA R100, R36, UR44, 0x3 ;  /* 0x0000002c24647c11 */ /* 0x000fe4000f8e18ff */
[----:B------:R-:W-:Y:S02]  /*5960*/  @P1 LOP3.LUT R4, R4, 0x1, RZ, 0xc0, !PT ;  /* 0x0000000104041812 */ /* 0x000fe400078ec0ff */
[----:B------:R-:W-:Y:S02]  /*5970*/  SHF.L.U32 R3, R92, 0x1f, RZ ;  /* 0x0000001f5c037819 */ /* 0x000fe400000006ff */
[----:B------:R-:W-:Y:S02]  /*5980*/  ISETP.NE.U32.OR P6, PT, R4, 0x1, !P1 ;  /* 0x000000010400780c */ /* 0x000fe40004fc5470 */
[----:B------:R-:W-:Y:S02]  /*5990*/  PLOP3.LUT P2, PT, PT, PT, UP1, 0x80, 0x8 ;  /* 0x000000000008781c */ /* 0x000fe40003f4f018 */
[C---:B------:R-:W-:Y:S02]  /*59a0*/  LEA.HI R39, R36.reuse, R36, RZ, 0x1 ;  /* 0x0000002424277211 */ /* 0x040fe400078f08ff */
[----:B------:R-:W-:Y:S02]  /*59b0*/  SEL R4, RZ, 0xffffffff, P4 ;  /* 0xffffffffff047807 */ /* 0x000fe40002000000 */
[----:B------:R-:W-:Y:S01]  /*59c0*/  P2R R96, PR, RZ, 0x40 ;  /* 0x00000040ff607803 */ /* 0x000fe20000000000 */
[C---:B-1----:R-:W-:Y:S01]  /*59d0*/  IMAD.SHL.U32 R0, R39.reuse, 0x40, RZ ;  /* 0x0000004027007824 */ /* 0x042fe200078e00ff */
[----:B------:R-:W-:Y:S03]  /*59e0*/  LOP3.LUT R39, R39, 0xffe, RZ, 0xc0, !PT ;  /* 0x00000ffe27277812 */ /* 0x000fe600078ec0ff */
[----:B------:R-:W-:Y:S02]  /*59f0*/  @P6 SHF.L.U32 R7, R89, 0x1f, RZ ;  /* 0x0000001f59076819 */ /* 0x000fe400000006ff */
[----:B------:R-:W-:Y:S01]  /*5a00*/  @P2 SEL R4, R5, R4, !P3 ;  /* 0x0000000405042207 */ /* 0x000fe20005800000 */
[----:B------:R-:W-:Y:S01]  /*5a10*/  IMAD.IADD R39, R36, 0x1, -R39 ;  /* 0x0000000124277824 */ /* 0x000fe200078e0a27 */
[----:B------:R-:W1:Y:S01]  /*5a20*/  @P6 SYNCS.PHASECHK.TRANS64.TRYWAIT P1, [R2+URZ+0x40], R7 ;  /* 0x00004007020065a7 */ /* 0x000e6200080211ff */
[----:B------:R-:W-:Y:S02]  /*5a30*/  LOP3.LUT R0, R0, 0xffffff80, RZ, 0xc0, !PT ;  /* 0xffffff8000007812 */ /* 0x000fe400078ec0ff */
[----:B------:R-:W-:Y:S03]  /*5a40*/  LOP3.LUT R4, R4, 0x1, RZ, 0xc0, !PT ;  /* 0x0000000104047812 */ /* 0x000fe600078ec0ff */
[----:B------:R-:W-:Y:S01]  /*5a50*/  IMAD.IADD R0, R37, 0x1, R0 ;  /* 0x0000000125007824 */ /* 0x000fe200078e0200 */
[----:B------:R-:W-:Y:S03]  /*5a60*/  ISETP.NE.U32.AND P5, PT, R4, 0x1, PT ;  /* 0x000000010400780c */ /* 0x000fe60003fa5070 */
[----:B------:R-:W-:Y:S01]  /*5a70*/  IMAD R39, R39, 0x100000, R0 ;  /* 0x0010000027277824 */ /* 0x000fe200078e0200 */
[----:B------:R-:W-:Y:S01]  /*5a80*/  P2R R103, PR, RZ, 0x20 ;  /* 0x00000020ff677803 */ /* 0x000fe20000000000 */
[----:B------:R2:W4:Y:S01]  /*5a90*/  SYNCS.PHASECHK.TRANS64.TRYWAIT P0, [R100+URZ+0x90], R3 ;  /* 0x00009003640075a7 */ /* 0x00052200080011ff */
[----:B-1----:R-:W-:Y:S01]  /*5aa0*/  @P6 SEL R102, RZ, 0x1, !P1 ;  /* 0x00000001ff666807 */ /* 0x002fe20004800000 */
[----:B--2---:R-:W-:Y:S06]  /*5ab0*/  @!P6 BRA `(.L_x_94) ;  /* 0x000000000080e947 */ /* 0x004fec0003800000 */
[----:B------:R-:W-:Y:S01]  /*5ac0*/  @P5 IMAD R6, R90, 0x1000, R71 ;  /* 0x000010005a065824 */ /* 0x000fe200078e0247 */
[----:B------:R-:W1:Y:S01]  /*5ad0*/  S2R R0, SR_CgaCtaId ;  /* 0x0000000000007919 */ /* 0x000e620000008800 */
[----:B------:R-:W-:Y:S01]  /*5ae0*/  ISETP.NE.AND P1, PT, R102, RZ, PT ;  /* 0x000000ff6600720c */ /* 0x000fe20003f25270 */
[----:B------:R-:W-:Y:S01]  /*5af0*/  BSSY B0, `(.L_x_95) ;  /* 0x000000b000007945 */ /* 0x000fe20003800000 */
[----:B------:R-:W-:Y:S01]  /*5b00*/  @P5 VIADD R4, R6, UR44 ;  /* 0x0000002c06045c36 */ /* 0x000fe20008000000 */
[----:B------:R-:W-:Y:S02]  /*5b10*/  CS2R R74, SRZ ;  /* 0x00000000004a7805 */ /* 0x000fe4000001ff00 */
[----:B------:R-:W-:Y:S02]  /*5b20*/  CS2R R72, SRZ ;  /* 0x0000000000487805 */ /* 0x000fe4000001ff00 */
[----:B------:R-:W-:Y:S01]  /*5b30*/  CS2R R78, SRZ ;  /* 0x00000000004e7805 */ /* 0x000fe2000001ff00 */
[----:B------:R-:W-:Y:S01]  /*5b40*/  @P5 IMAD R4, R93, -0x10, R4 ;  /* 0xfffffff05d045824 */ /* 0x000fe200078e0204 */
[----:B------:R-:W-:Y:S04]  /*5b50*/  CS2R R76, SRZ ;  /* 0x00000000004c7805 */ /* 0x000fe8000001ff00 */
[----:B------:R-:W-:Y:S05]  /*5b60*/  @P1 BRA `(.L_x_96) ;  /* 0x00000000000c1947 */ /* 0x000fea0003800000 */
[----:B------:R-:W-:Y:S04]  /*5b70*/  SHF.L.U32 R5, R89, 0x1f, RZ ;  /* 0x0000001f59057819 */ /* 0x000fe800000006ff */
[----:B------:R-:W2:Y:S02]  /*5b80*/  SYNCS.PHASECHK.TRANS64.TRYWAIT P1, [R2+URZ+0x40], R5 ;  /* 0x00004005020075a7 */ /* 0x000ea400080211ff */
[----:B--2---:R-:W-:Y:S05]  /*5b90*/  @!P1 BRA `(.L_x_97) ;  /* 0x0000002000f49947 */ /* 0x004fea0003800000 */
.L_x_96:
[----:B------:R-:W-:Y:S05]  /*5ba0*/  BSYNC B0 ;  /* 0x0000000000007941 */ /* 0x000fea0003800000 */
.L_x_95:
[----:B------:R-:W-:Y:S01]  /*5bb0*/  ISETP.NE.AND P1, PT, R103, RZ, PT ;  /* 0x000000ff6700720c */ /* 0x000fe20003f25270 */
[----:B--2---:R-:W-:Y:S02]  /*5bc0*/  VIADD R5, R2, 0x50 ;  /* 0x0000005002057836 */ /* 0x004fe40000000000 */
[----:B------:R-:W-:Y:S03]  /*5bd0*/  VIADD R90, R90, 0x1 ;  /* 0x000000015a5a7836 */ /* 0x000fe60000000000 */
[----:B-1----:R-:W-:Y:S07]  /*5be0*/  PRMT R0, R0, 0x654, R5 ;  /* 0x0000065400007816 */ /* 0x002fee0000000005 */
[----:B------:R1:W2:Y:S04]  /*5bf0*/  @P1 LDS.128 R72, [R6+UR44+0x200] ;  /* 0x0002002c06481984 */ /* 0x0002a80008000c00 */
[----:B------:R1:W1:Y:S01]  /*5c00*/  @P1 LDS.128 R76, [R4+0x210] ;  /* 0x00021000044c1984 */ /* 0x0002620000000c00 */
[C---:B------:R-:W-:Y:S01]  /*5c10*/  ISETP.NE.AND P1, PT, R90.reuse, 0x2, PT ;  /* 0x000000025a00780c */ /* 0x040fe20003f25270 */
[----:B------:R-:W-:Y:S01]  /*5c20*/  @!PT LDS RZ, [RZ] ;  /* 0x00000000fffff984 */ /* 0x000fe20000000800 */
[----:B------:R-:W-:Y:S01]  /*5c30*/  @!PT LDS RZ, [RZ] ;  /* 0x00000000fffff984 */ /* 0x000fe20000000800 */
[----:B------:R-:W-:Y:S01]  /*5c40*/  @!PT LDS RZ, [RZ] ;  /* 0x00000000fffff984 */ /* 0x000fe20000000800 */
[----:B------:R-:W-:Y:S01]  /*5c50*/  @!PT LDS RZ, [RZ] ;  /* 0x00000000fffff984 */ /* 0x000fe20000000800 */
[----:B------:R5:W-:Y:S06]  /*5c60*/  MEMBAR.ALL.CTA ;  /* 0x0000000000007992 */ /* 0x000bec0000008000 */
[----:B-----5:R-:W5:Y:S01]  /*5c70*/  FENCE.VIEW.ASYNC.S ;  /* 0x00000000000073c6 */ /* 0x020f620000000000 */
[----:B------:R-:W-:Y:S01]  /*5c80*/  SEL R90, R90, RZ, P1 ;  /* 0x000000ff5a5a7207 */ /* 0x000fe20000800000 */
[----:B-----5:R5:W-:Y:S02]  /*5c90*/  SYNCS.ARRIVE.TRANS64.RED.A1T0 RZ, [R0+URZ], RZ ;  /* 0x000000ff00ff79a7 */ /* 0x020be400081004ff */
[----:B-----5:R-:W-:Y:S04]  /*5ca0*/  SEL R0, RZ, 0x1, P1 ;  /* 0x00000001ff007807 */ /* 0x020fe80000800000 */
[----:B--2---:R-:W-:Y:S02]  /*5cb0*/  LOP3.LUT R89, R89, R0, RZ, 0x3c, !PT ;  /* 0x0000000059597212 */ /* 0x004fe400078e3cff */
.L_x_94:
[----:B------:R-:W-:Y:S05]  /*5cc0*/  BSYNC B1 ;  /* 0x0000000000017941 */ /* 0x000fea0003800000 */
.L_x_93:
[----:B------:R-:W-:Y:S04]  /*5cd0*/  SHF.R.U32.HI R0, RZ, 0x15, R39 ;  /* 0x00000015ff007819 */ /* 0x000fe80000011627 */
[----:B------:R-:W-:Y:S01]  /*5ce0*/  LOP3.LUT P1, RZ, R0, 0x3, R85, 0x48, !PT ;  /* 0x0000000300ff7812 */ /* 0x000fe20007824855 */
[----:B------:R-:W-:Y:S01]  /*5cf0*/  @!UPT UIADD3 URZ, UPT, UPT, URZ, URZ, URZ ;  /* 0x000000fffffff290 */ /* 0x000fe2000fffe0ff */
[----:B----4-:R-:W-:Y:S11]  /*5d00*/  @P0 BRA `(.L_x_98) ;  /* 0x0000000000080947 */ /* 0x010ff60003800000 */
[----:B------:R-:W2:Y:S02]  /*5d10*/  SYNCS.PHASECHK.TRANS64.TRYWAIT P0, [R100+URZ+0x90], R3 ;  /* 0x00009003640075a7 */ /* 0x000ea400080011ff */
[----:B--2---:R-:W-:Y:S05]  /*5d20*/  @!P0 BRA `(.L_x_99) ;  /* 0x0000002000a48947 */ /* 0x004fea0003800000 */
.L_x_98:
[----:B------:R-:W-:Y:S05]  /*5d30*/  @!P1 BRA `(.L_x_100) ;  /* 0x0000000000409947 */ /* 0x000fea0003800000 */
[----:B------:R-:W4:Y:S01]  /*5d40*/  LDCU.64 UR8, c[0x4][0x70] ;  /* 0x01000e00ff0877ac */ /* 0x000f220008000a00 */
[----:B--2---:R-:W-:Y:S01]  /*5d50*/  MOV R3, 0x0 ;  /* 0x0000000000037802 */ /* 0x004fe20000000f00 */
[----:B------:R-:W-:Y:S02]  /*5d60*/  HFMA2 R12, -RZ, RZ, 0, 5.9604644775390625e-08 ;  /* 0x00000001ff0c7431 */ /* 0x000fe400000001ff */
[----:B------:R-:W-:Y:S02]  /*5d70*/  IMAD.MOV.U32 R8, RZ, RZ, 0x192 ;  /* 0x00000192ff087424 */ /* 0x000fe400078e00ff */
[----:B------:R-:W-:Y:S01]  /*5d80*/  IMAD.MOV.U32 R13, RZ, RZ, RZ ;  /* 0x000000ffff0d7224 */ /* 0x000fe200078e00ff */
[----:B------:R-:W2:Y:S01]  /*5d90*/  LDCU.64 UR6, c[0x4][0x78] ;  /* 0x01000f00ff0677ac */ /* 0x000ea20008000a00 */
[----:B------:R-:W3:Y:S01]  /*5da0*/  LDC.64 R2, c[0x4][R3] ;  /* 0x0100000003027b82 */ /* 0x000ee20000000a00 */
[----:B------:R-:W5:Y:S01]  /*5db0*/  LDCU.64 UR4, c[0x4][0x10] ;  /* 0x01000200ff0477ac */ /* 0x000f620008000a00 */
[----:B----4-:R-:W-:Y:S01]  /*5dc0*/  MOV R5, UR9 ;  /* 0x0000000900057c02 */ /* 0x010fe20008000f00 */
[----:B-1----:R-:W-:Y:S01]  /*5dd0*/  IMAD.U32 R4, RZ, RZ, UR8 ;  /* 0x00000008ff047e24 */ /* 0x002fe2000f8e00ff */
[----:B--2---:R-:W-:Y:S01]  /*5de0*/  MOV R7, UR7 ;  /* 0x0000000700077c02 */ /* 0x004fe20008000f00 */
[----:B------:R-:W-:Y:S01]  /*5df0*/  IMAD.U32 R6, RZ, RZ, UR6 ;  /* 0x00000006ff067e24 */ /* 0x000fe2000f8e00ff */
[----:B-----5:R-:W-:Y:S01]  /*5e00*/  MOV R11, UR5 ;  /* 0x00000005000b7c02 */ /* 0x020fe20008000f00 */
[----:B------:R-:W-:Y:S02]  /*5e10*/  IMAD.U32 R10, RZ, RZ, UR4 ;  /* 0x00000004ff0a7e24 */ /* 0x000fe4000f8e00ff */
[----:B------:R-:W-:Y:S07]  /*5e20*/  LEPC R20, `(.L_x_100) ;  /* 0x000000001014794e */ /* 0x000fee0000000000 */
[----:B---3--:R-:W-:Y:S05]  /*5e30*/  CALL.ABS.NOINC R2 ;  /* 0x0000000002007343 */ /* 0x008fea0003c00000 */
.L_x_100:
[-C--:B------:R-:W-:Y:S01]  /*5e40*/  F2FP.F16.E5M2.UNPACK_B R42, R72.reuse ;  /* 0x00000048ff2a723e */ /* 0x080fe200020004ff */
[----:B------:R-:W-:Y:S05]  /*5e50*/  WARPSYNC.ALL ;  /* 0x0000000000007948 */ /* 0x000fea0003800000 */
[----:B------:R-:W-:Y:S01]  /*5e60*/  R2UR UR4, R39 ;  /* 0x00000000270472ca */ /* 0x000fe200000e0000 */
[--C-:B------:R-:W-:Y:S01]  /*5e70*/  HADD2.F32 R40, -RZ, R42.reuse.H0_H0 ;  /* 0x2000002aff287230 */ /* 0x100fe20000004100 */
[----:B------:R-:W-:Y:S01]  /*5e80*/  F2FP.F16.E5M2.UNPACK_B R43, R72.H1 ;  /* 0x00000048ff2b723e */ /* 0x000fe200030004ff */
[----:B------:R-:W-:Y:S01]  /*5e90*/  HADD2.F32 R42, -RZ, R42.H1_H1 ;  /* 0x3000002aff2a7230 */ /* 0x000fe20000004100 */
[-C--:B------:R-:W-:Y:S01]  /*5ea0*/  F2FP.F16.E5M2.UNPACK_B R45, R73.reuse ;  /* 0x00000049ff2d723e */ /* 0x080fe200020004ff */
[----:B------:R-:W-:Y:S01]  /*5eb0*/  BSSY.RECONVERGENT B0, `(.L_x_101) ;  /* 0x0000099000007945 */ /* 0x000fe20003800200 */
[----:B------:R-:W-:Y:S01]  /*5ec0*/  F2FP.F16.E5M2.UNPACK_B R47, R73.H1 ;  /* 0x00000049ff2f723e */ /* 0x000fe200030004ff */
[--C-:B------:R-:W-:Y:S01]  /*5ed0*/  HADD2.F32 R44, -RZ, R43.reuse.H0_H0 ;  /* 0x2000002bff2c7230 */ /* 0x100fe20000004100 */
[-C--:B------:R-:W-:Y:S01]  /*5ee0*/  F2FP.F16.E5M2.UNPACK_B R49, R74.reuse ;  /* 0x0000004aff31723e */ /* 0x080fe200020004ff */
[----:B------:R-:W-:Y:S01]  /*5ef0*/  HADD2.F32 R46, -RZ, R43.H1_H1 ;  /* 0x3000002bff2e7230 */ /* 0x000fe20000004100 */
[----:B------:R-:W-:Y:S01]  /*5f00*/  F2FP.F16.E5M2.UNPACK_B R51, R74.H1 ;  /* 0x0000004aff33723e */ /* 0x000fe200030004ff */
[--C-:B------:R-:W-:Y:S01]  /*5f10*/  HADD2.F32 R43, -RZ, R45.reuse.H0_H0 ;  /* 0x2000002dff2b7230 */ /* 0x100fe20000004100 */
[-C--:B------:R-:W-:Y:S01]  /*5f20*/  F2FP.F16.E5M2.UNPACK_B R53, R75.reuse ;  /* 0x0000004bff35723e */ /* 0x080fe200020004ff */
[----:B-1----:R-:W-:Y:S01]  /*5f30*/  LDTM.16dp32bit_t0_t15.x32 R4, tmem[UR4] ;  /* 0x00000004000479ee */ /* 0x002fe20008a80000 */
[----:B------:R-:W3:Y:S01]  /*5f40*/  LDTM.16dp32bit_t16_t31.x32 R4, tmem[UR4+0x20] ;  /* 0x00002004000479ee */ /* 0x000ee20008aa0000 */
[----:B------:R-:W-:Y:S01]  /*5f50*/  ISETP.NE.AND P6, PT, R96, RZ, PT ;  /* 0x000000ff6000720c */ /* 0x000fe20003fc5270 */
[----:B------:R-:W-:Y:S01]  /*5f60*/  HADD2.F32 R48, -RZ, R45.H1_H1 ;  /* 0x3000002dff307230 */ /* 0x000fe20000004100 */
[----:B------:R-:W-:Y:S01]  /*5f70*/  IADD3 R109, PT, PT, R71, UR44, RZ ;  /* 0x0000002c476d7c10 */ /* 0x000fe2000fffe0ff */
[----:B------:R-:W-:Y:S01]  /*5f80*/  HADD2.F32 R52, -RZ, R49.H1_H1 ;  /* 0x30000031ff347230 */ /* 0x000fe20000004100 */
[----:B------:R-:W-:Y:S01]  /*5f90*/  SHF.L.U32 R108, R88, 0x4, RZ ;  /* 0x00000004586c7819 */ /* 0x000fe200000006ff */
[----:B------:R-:W-:Y:S01]  /*5fa0*/  HADD2.F32 R56, -RZ, R53.H1_H1 ;  /* 0x30000035ff387230 */ /* 0x000fe20000004100 */
[----:B------:R-:W-:Y:S01]  /*5fb0*/  F2FP.F16.E5M2.UNPACK_B R55, R75.H1 ;  /* 0x0000004bff37723e */ /* 0x000fe200030004ff */
[--C-:B------:R-:W-:Y:S01]  /*5fc0*/  HADD2.F32 R45, -RZ, R47.reuse.H0_H0 ;  /* 0x2000002fff2d7230 */ /* 0x100fe20000004100 */
[----:B------:R-:W-:Y:S01]  /*5fd0*/  IADD3 R101, PT, PT, R109, R108, RZ ;  /* 0x0000006c6d657210 */ /* 0x000fe20007ffe0ff */
[----:B------:R-:W-:Y:S01]  /*5fe0*/  HADD2.F32 R50, -RZ, R47.H1_H1 ;  /* 0x3000002fff327230 */ /* 0x000fe20000004100 */
[-C--:B------:R-:W-:Y:S01]  /*5ff0*/  F2FP.F16.E5M2.UNPACK_B R57, R76.reuse ;  /* 0x0000004cff39723e */ /* 0x080fe200020004ff */
[----:B------:R-:W-:Y:S01]  /*6000*/  HADD2.F32 R47, -RZ, R49.H0_H0 ;  /* 0x20000031ff2f7230 */ /* 0x000fe20000004100 */
[----:B------:R-:W-:Y:S01]  /*6010*/  F2FP.F16.E5M2.UNPACK_B R59, R76.H1 ;  /* 0x0000004cff3b723e */ /* 0x000fe200030004ff */
[----:B------:R-:W-:Y:S01]  /*6020*/  HADD2.F32 R49, -RZ, R51.H0_H0 ;  /* 0x20000033ff317230 */ /* 0x000fe20000004100 */
[-C--:B------:R-:W-:Y:S01]  /*6030*/  F2FP.F16.E5M2.UNPACK_B R61, R77.reuse ;  /* 0x0000004dff3d723e */ /* 0x080fe200020004ff */
[----:B------:R-:W-:Y:S01]  /*6040*/  HADD2.F32 R60, -RZ, R57.H1_H1 ;  /* 0x30000039ff3c7230 */ /* 0x000fe20000004100 */
[----:B------:R-:W-:Y:S01]  /*6050*/  F2FP.F16.E5M2.UNPACK_B R63, R77.H1 ;  /* 0x0000004dff3f723e */ /* 0x000fe200030004ff */
[----:B------:R-:W-:Y:S01]  /*6060*/  HADD2.F32 R54, -RZ, R51.H1_H1 ;  /* 0x30000033ff367230 */ /* 0x000fe20000004100 */
[-C--:B------:R-:W-:Y:S01]  /*6070*/  F2FP.F16.E5M2.UNPACK_B R65, R78.reuse ;  /* 0x0000004eff41723e */ /* 0x080fe200020004ff */
[----:B------:R-:W-:Y:S01]  /*6080*/  HADD2.F32 R51, -RZ, R53.H0_H0 ;  /* 0x20000035ff337230 */ /* 0x000fe20000004100 */
[----:B------:R-:W-:Y:S01]  /*6090*/  F2FP.F16.E5M2.UNPACK_B R67, R78.H1 ;  /* 0x0000004eff43723e */ /* 0x000fe200030004ff */
[----:B------:R-:W-:Y:S01]  /*60a0*/  HADD2.F32 R64, -RZ, R61.H1_H1 ;  /* 0x3000003dff407230 */ /* 0x000fe20000004100 */
[----:B------:R-:W-:Y:S01]  /*60b0*/  ISETP.NE.AND P0, PT, R95, RZ, PT ;  /* 0x000000ff5f00720c */ /* 0x000fe20003f05270 */
[C---:B---3--:R-:W-:Y:S01]  /*60c0*/  FMUL R0, R38.reuse, R4 ;  /* 0x0000000426007220 */ /* 0x048fe20000400000 */
[C---:B------:R-:W-:Y:S01]  /*60d0*/  FMUL R2, R38.reuse, R5 ;  /* 0x0000000526027220 */ /* 0x040fe20000400000 */
[C---:B------:R-:W-:Y:S01]  /*60e0*/  FMUL R4, R38.reuse, R8 ;  /* 0x0000000826047220 */ /* 0x040fe20000400000 */
[C---:B------:R-:W-:Y:S01]  /*60f0*/  FMUL R5, R38.reuse, R9 ;  /* 0x0000000926057220 */ /* 0x040fe20000400000 */
[C---:B------:R-:W-:Y:S01]  /*6100*/  FFMA R0, R41.reuse, R40, R0 ;  /* 0x0000002829007223 */ /* 0x040fe20000000000 */
[C---:B------:R-:W-:Y:S01]  /*6110*/  FFMA R2, R41.reuse, R42, R2 ;  /* 0x0000002a29027223 */ /* 0x040fe20000000002 */
[C---:B------:R-:W-:Y:S01]  /*6120*/  FMUL R8, R38.reuse, R12 ;  /* 0x0000000c26087220 */ /* 0x040fe20000400000 */
[C---:B------:R-:W-:Y:S01]  /*6130*/  FMUL R9, R38.reuse, R13 ;  /* 0x0000000d26097220 */ /* 0x040fe20000400000 */
[C---:B------:R-:W-:Y:S01]  /*6140*/  FMUL R12, R38.reuse, R16 ;  /* 0x00000010260c7220 */ /* 0x040fe20000400000 */
[C---:B------:R-:W-:Y:S01]  /*6150*/  FMUL R13, R38.reuse, R17 ;  /* 0x00000011260d7220 */ /* 0x040fe20000400000 */
[C---:B------:R-:W-:Y:S01]  /*6160*/  FMUL R16, R38.reuse, R20 ;  /* 0x0000001426107220 */ /* 0x040fe20000400000 */
[C---:B------:R-:W-:Y:S01]  /*6170*/  FMUL R17, R38.reuse, R21 ;  /* 0x0000001526117220 */ /* 0x040fe20000400000 */
[C---:B------:R-:W-:Y:S01]  /*6180*/  FMUL R20, R38.reuse, R24 ;  /* 0x0000001826147220 */ /* 0x040fe20000400000 */
[C---:B------:R-:W-:Y:S01]  /*6190*/  FMUL R21, R38.reuse, R25 ;  /* 0x0000001926157220 */ /* 0x040fe20000400000 */
[----:B------:R-:W-:Y:S02]  /*61a0*/  HADD2.F32 R68, -RZ, R65.H1_H1 ;  /* 0x30000041ff447230 */ /* 0x000fe40000004100 */
[C---:B------:R-:W-:Y:S01]  /*61b0*/  FMUL R24, R38.reuse, R28 ;  /* 0x0000001c26187220 */ /* 0x040fe20000400000 */
[C---:B------:R-:W-:Y:S01]  /*61c0*/  FMUL R25, R38.reuse, R29 ;  /* 0x0000001d26197220 */ /* 0x040fe20000400000 */
[C---:B------:R-:W-:Y:S01]  /*61d0*/  FMUL R28, R38.reuse, R32 ;  /* 0x00000020261c7220 */ /* 0x040fe20000400000 */
[C---:B------:R-:W-:Y:S01]  /*61e0*/  FMUL R29, R38.reuse, R33 ;  /* 0x00000021261d7220 */ /* 0x040fe20000400000 */
[C---:B--2---:R-:W-:Y:S01]  /*61f0*/  FMUL R3, R38.reuse, R6 ;  /* 0x0000000626037220 */ /* 0x044fe20000400000 */
[C---:B------:R-:W-:Y:S01]  /*6200*/  FMUL R7, R38.reuse, R7 ;  /* 0x0000000726077220 */ /* 0x040fe20000400000 */
[C---:B------:R-:W-:Y:S01]  /*6210*/  FMUL R6, R38.reuse, R10 ;  /* 0x0000000a26067220 */ /* 0x040fe20000400000 */
[C---:B------:R-:W-:Y:S01]  /*6220*/  FMUL R11, R38.reuse, R11 ;  /* 0x0000000b260b7220 */ /* 0x040fe20000400000 */
[C---:B------:R-:W-:Y:S01]  /*6230*/  FFMA R3, R41.reuse, R44, R3 ;  /* 0x0000002c29037223 */ /* 0x040fe20000000003 */
[C---:B------:R-:W-:Y:S01]  /*6240*/  FFMA R7, R41.reuse, R46, R7 ;  /* 0x0000002e29077223 */ /* 0x040fe20000000007 */
[C---:B------:R-:W-:Y:S01]  /*6250*/  FFMA R4, R41.reuse, R43, R4 ;  /* 0x0000002b29047223 */ /* 0x040fe20000000004 */
[----:B------:R-:W-:Y:S01]  /*6260*/  F2FP.F16.E5M2.UNPACK_B R40, R79 ;  /* 0x0000004fff28723e */ /* 0x000fe200020004ff */
[C---:B------:R-:W-:Y:S01]  /*6270*/  FFMA R5, R41.reuse, R48, R5 ;  /* 0x0000003029057223 */ /* 0x040fe20000000005 */
[C---:B------:R-:W-:Y:S01]  /*6280*/  FFMA R6, R41.reuse, R45, R6 ;  /* 0x0000002d29067223 */ /* 0x040fe20000000006 */
[----:B------:R-:W-:Y:S01]  /*6290*/  F2FP.F16.E5M2.UNPACK_B R42, R79.H1 ;  /* 0x0000004fff2a723e */ /* 0x000fe200030004ff */
[C---:B------:R-:W-:Y:S01]  /*62a0*/  FFMA R11, R41.reuse, R50, R11 ;  /* 0x00000032290b7223 */ /* 0x040fe2000000000b */
[----:B------:R-:W-:Y:S01]  /*62b0*/  FFMA R8, R41, R47, R8 ;  /* 0x0000002f29087223 */ /* 0x000fe20000000008 */
[----:B------:R-:W-:Y:S01]  /*62c0*/  F2FP.SATFINITE.E5M2.F32.PACK_AB_MERGE_C R97, R7, R3, RZ ;  /* 0x000000030761723e */ /* 0x000fe200048060ff */
[C---:B------:R-:W-:Y:S01]  /*62d0*/  FFMA R9, R41.reuse, R52, R9 ;  /* 0x0000003429097223 */ /* 0x040fe20000000009 */
[----:B------:R-:W-:Y:S01]  /*62e0*/  FMUL R10, R38, R14 ;  /* 0x0000000e260a7220 */ /* 0x000fe20000400000 */
[----:B------:R-:W-:Y:S01]  /*62f0*/  LEA R109, R90, UR44, 0x3 ;  /* 0x0000002c5a6d7c11 */ /* 0x000fe2000f8e18ff */
[----:B------:R-:W-:Y:S01]  /*6300*/  FMUL R15, R38, R15 ;  /* 0x0000000f260f7220 */ /* 0x000fe20000400000 */
[--C-:B------:R-:W-:Y:S01]  /*6310*/  HADD2.F32 R53, -RZ, R55.reuse.H0_H0 ;  /* 0x20000037ff357230 */ /* 0x100fe20000004100 */
[----:B------:R-:W-:Y:S01]  /*6320*/  F2FP.SATFINITE.E5M2.F32.PACK_AB_MERGE_C R96, R2, R0, R97 ;  /* 0x000000000260723e */ /* 0x000fe20004806061 */
[----:B------:R-:W-:Y:S01]  /*6330*/  FFMA R10, R41, R49, R10 ;  /* 0x00000031290a7223 */ /* 0x000fe2000000000a */
[----:B------:R-:W-:Y:S01]  /*6340*/  F2FP.SATFINITE.E5M2.F32.PACK_AB_MERGE_C R97, R11, R6, RZ ;  /* 0x000000060b61723e */ /* 0x000fe200048060ff */
[C---:B------:R-:W-:Y:S01]  /*6350*/  FFMA R15, R41.reuse, R54, R15 ;  /* 0x00000036290f7223 */ /* 0x040fe2000000000f */
[C---:B------:R-:W-:Y:S01]  /*6360*/  FFMA R12, R41.reuse, R51, R12 ;  /* 0x00000033290c7223 */ /* 0x040fe2000000000c */
[----:B------:R-:W-:Y:S01]  /*6370*/  FFMA R13, R41, R56, R13 ;  /* 0x00000038290d7223 */ /* 0x000fe2000000000d */
[----:B------:R-:W-:Y:S01]  /*6380*/  F2FP.SATFINITE.E5M2.F32.PACK_AB_MERGE_C R97, R5, R4, R97 ;  /* 0x000000040561723e */ /* 0x000fe20004806061 */
[----:B------:R-:W-:Y:S01]  /*6390*/  HADD2.F32 R58, -RZ, R55.H1_H1 ;  /* 0x30000037ff3a7230 */ /* 0x000fe20000004100 */
[----:B------:R-:W-:Y:S01]  /*63a0*/  F2FP.SATFINITE.E5M2.F32.PACK_AB_MERGE_C R98, R15, R10, RZ ;  /* 0x0000000a0f62723e */ /* 0x000fe200048060ff */
[----:B------:R-:W-:Y:S02]  /*63b0*/  HADD2.F32 R55, -RZ, R57.H0_H0 ;  /* 0x20000039ff377230 */ /* 0x000fe40000004100 */
[C---:B------:R-:W-:Y:S01]  /*63c0*/  FMUL R14, R38.reuse, R18 ;  /* 0x00000012260e7220 */ /* 0x040fe20000400000 */
[C---:B------:R-:W-:Y:S01]  /*63d0*/  FMUL R19, R38.reuse, R19 ;  /* 0x0000001326137220 */ /* 0x040fe20000400000 */
[--C-:B------:R-:W-:Y:S02]  /*63e0*/  HADD2.F32 R57, -RZ, R59.reuse.H0_H0 ;  /* 0x2000003bff397230 */ /* 0x100fe40000004100 */
[C---:B------:R-:W-:Y:S01]  /*63f0*/  FMUL R18, R38.reuse, R22 ;  /* 0x0000001626127220 */ /* 0x040fe20000400000 */
[C---:B------:R-:W-:Y:S01]  /*6400*/  FFMA R14, R41.reuse, R53, R14 ;  /* 0x00000035290e7223 */ /* 0x040fe2000000000e */
[----:B------:R-:W-:Y:S02]  /*6410*/  HADD2.F32 R62, -RZ, R59.H1_H1 ;  /* 0x3000003bff3e7230 */ /* 0x000fe40000004100 */
[C---:B------:R-:W-:Y:S01]  /*6420*/  FFMA R19, R41.reuse, R58, R19 ;  /* 0x0000003a29137223 */ /* 0x040fe20000000013 */
[----:B------:R-:W-:Y:S02]  /*6430*/  HADD2.F32 R59, -RZ, R61.H0_H0 ;  /* 0x2000003dff3b7230 */ /* 0x000fe40000004100 */
[C---:B------:R-:W-:Y:S01]  /*6440*/  FMUL R23, R38.reuse, R23 ;  /* 0x0000001726177220 */ /* 0x040fe20000400000 */
[C---:B------:R-:W-:Y:S01]  /*6450*/  FFMA R16, R41.reuse, R55, R16 ;  /* 0x0000003729107223 */ /* 0x040fe20000000010 */
[C---:B------:R-:W-:Y:S01]  /*6460*/  FFMA R17, R41.reuse, R60, R17 ;  /* 0x0000003c29117223 */ /* 0x040fe20000000011 */
[--C-:B------:R-:W-:Y:S02]  /*6470*/  HADD2.F32 R61, -RZ, R63.reuse.H0_H0 ;  /* 0x2000003fff3d7230 */ /* 0x100fe40000004100 */
[C---:B------:R-:W-:Y:S01]  /*6480*/  FFMA R18, R41.reuse, R57, R18 ;  /* 0x0000003929127223 */ /* 0x040fe20000000012 */
[----:B------:R-:W-:Y:S02]  /*6490*/  HADD2.F32 R66, -RZ, R63.H1_H1 ;  /* 0x3000003fff427230 */ /* 0x000fe40000004100 */
[C---:B------:R-:W-:Y:S01]  /*64a0*/  FMUL R22, R38.reuse, R26 ;  /* 0x0000001a26167220 */ /* 0x040fe20000400000 */
[----:B------:R-:W-:Y:S02]  /*64b0*/  HADD2.F32 R63, -RZ, R65.H0_H0 ;  /* 0x20000041ff3f7230 */ /* 0x000fe40000004100 */
[C---:B------:R-:W-:Y:S01]  /*64c0*/  FFMA R23, R41.reuse, R62, R23 ;  /* 0x0000003e29177223 */ /* 0x040fe20000000017 */
[C---:B------:R-:W-:Y:S01]  /*64d0*/  FMUL R27, R38.reuse, R27 ;  /* 0x0000001b261b7220 */ /* 0x040fe20000400000 */
[C---:B------:R-:W-:Y:S01]  /*64e0*/  FFMA R20, R41.reuse, R59, R20 ;  /* 0x0000003b29147223 */ /* 0x040fe20000000014 */
[C---:B------:R-:W-:Y:S01]  /*64f0*/  FFMA R21, R41.reuse, R64, R21 ;  /* 0x0000004029157223 */ /* 0x040fe20000000015 */
[--C-:B------:R-:W-:Y:S02]  /*6500*/  HADD2.F32 R65, -RZ, R67.reuse.H0_H0 ;  /* 0x20000043ff417230 */ /* 0x100fe40000004100 */
[C---:B------:R-:W-:Y:S01]  /*6510*/  FFMA R22, R41.reuse, R61, R22 ;  /* 0x0000003d29167223 */ /* 0x040fe20000000016 */
[----:B------:R-:W-:Y:S02]  /*6520*/  HADD2.F32 R70, -RZ, R67.H1_H1 ;  /* 0x30000043ff467230 */ /* 0x000fe40000004100 */
[C---:B------:R-:W-:Y:S01]  /*6530*/  FMUL R26, R38.reuse, R30 ;  /* 0x0000001e261a7220 */ /* 0x040fe20000400000 */
[--C-:B------:R-:W-:Y:S02]  /*6540*/  HADD2.F32 R67, -RZ, R40.reuse.H0_H0 ;  /* 0x20000028ff437230 */ /* 0x100fe40000004100 */
[C---:B------:R-:W-:Y:S01]  /*6550*/  FFMA R27, R41.reuse, R66, R27 ;  /* 0x00000042291b7223 */ /* 0x040fe2000000001b */
[C---:B------:R-:W-:Y:S01]  /*6560*/  FMUL R31, R38.reuse, R31 ;  /* 0x0000001f261f7220 */ /* 0x040fe20000400000 */
[C---:B------:R-:W-:Y:S01]  /*6570*/  FFMA R24, R41.reuse, R63, R24 ;  /* 0x0000003f29187223 */ /* 0x040fe20000000018 */
[----:B------:R-:W-:Y:S02]  /*6580*/  HADD2.F32 R40, -RZ, R40.H1_H1 ;  /* 0x30000028ff287230 */ /* 0x000fe40000004100 */
[C---:B------:R-:W-:Y:S01]  /*6590*/  FFMA R25, R41.reuse, R68, R25 ;  /* 0x0000004429197223 */ /* 0x040fe20000000019 */
[--C-:B------:R-:W-:Y:S02]  /*65a0*/  HADD2.F32 R69, -RZ, R42.reuse.H0_H0 ;  /* 0x2000002aff457230 */ /* 0x100fe40000004100 */
[C---:B------:R-:W-:Y:S01]  /*65b0*/  FFMA R26, R41.reuse, R65, R26 ;  /* 0x00000041291a7223 */ /* 0x040fe2000000001a */
[----:B------:R-:W-:Y:S02]  /*65c0*/  HADD2.F32 R42, -RZ, R42.H1_H1 ;  /* 0x3000002aff2a7230 */ /* 0x000fe40000004100 */
[C---:B------:R-:W-:Y:S01]  /*65d0*/  FMUL R30, R38.reuse, R34 ;  /* 0x00000022261e7220 */ /* 0x040fe20000400000 */
[----:B------:R-:W-:Y:S01]  /*65e0*/  FFMA R31, R41, R70, R31 ;  /* 0x00000046291f7223 */ /* 0x000fe2000000001f */
[----:B------:R-:W-:Y:S01]  /*65f0*/  FMUL R35, R38, R35 ;  /* 0x0000002326237220 */ /* 0x000fe20000400000 */
[----:B------:R-:W-:Y:S01]  /*6600*/  F2FP.SATFINITE.E5M2.F32.PACK_AB_MERGE_C R99, R19, R14, RZ ;  /* 0x0000000e1363723e */ /* 0x000fe200048060ff */
[C---:B------:R-:W-:Y:S01]  /*6610*/  FFMA R28, R41.reuse, R67, R28 ;  /* 0x00000043291c7223 */ /* 0x040fe2000000001c */
[C---:B------:R-:W-:Y:S01]  /*6620*/  FFMA R29, R41.reuse, R40, R29 ;  /* 0x00000028291d7223 */ /* 0x040fe2000000001d */
[C---:B------:R-:W-:Y:S01]  /*6630*/  FFMA R30, R41.reuse, R69, R30 ;  /* 0x00000045291e7223 */ /* 0x040fe2000000001e */
[----:B------:R-:W-:Y:S01]  /*6640*/  FFMA R35, R41, R42, R35 ;  /* 0x0000002a29237223 */ /* 0x000fe20000000023 */
[----:B------:R-:W-:Y:S02]  /*6650*/  F2FP.SATFINITE.E5M2.F32.PACK_AB_MERGE_C R98, R9, R8, R98 ;  /* 0x000000080962723e */ /* 0x000fe40004806062 */
[----:B------:R-:W-:Y:S02]  /*6660*/  F2FP.SATFINITE.E5M2.F32.PACK_AB_MERGE_C R99, R13, R12, R99 ;  /* 0x0000000c0d63723e */ /* 0x000fe40004806063 */
[----:B------:R-:W-:Y:S02]  /*6670*/  F2FP.SATFINITE.E5M2.F32.PACK_AB_MERGE_C R104, R23, R18, RZ ;  /* 0x000000121768723e */ /* 0x000fe400048060ff */
[----:B------:R-:W-:Y:S01]  /*6680*/  F2FP.SATFINITE.E5M2.F32.PACK_AB_MERGE_C R105, R27, R22, RZ ;  /* 0x000000161b69723e */ /* 0x000fe200048060ff */
[----:B------:R1:W-:Y:S01]  /*6690*/  STS.128 [R71+UR44+0x2200], R96 ;  /* 0x0022006047007988 */ /* 0x0003e20008000c2c */
[----:B------:R-:W-:Y:S02]  /*66a0*/  F2FP.SATFINITE.E5M2.F32.PACK_AB_MERGE_C R110, R31, R26, RZ ;  /* 0x0000001a1f6e723e */ /* 0x000fe400048060ff */
[----:B------:R-:W-:Y:S02]  /*66b0*/  F2FP.SATFINITE.E5M2.F32.PACK_AB_MERGE_C R111, R35, R30, RZ ;  /* 0x0000001e236f723e */ /* 0x000fe400048060ff */
[----:B------:R-:W-:Y:S02]  /*66c0*/  F2FP.SATFINITE.E5M2.F32.PACK_AB_MERGE_C R104, R17, R16, R104 ;  /* 0x000000101168723e */ /* 0x000fe40004806068 */
[----:B------:R-:W-:Y:S02]  /*66d0*/  F2FP.SATFINITE.E5M2.F32.PACK_AB_MERGE_C R105, R21, R20, R105 ;  /* 0x000000141569723e */ /* 0x000fe40004806069 */
[----:B------:R-:W-:Y:S02]  /*66e0*/  F2FP.SATFINITE.E5M2.F32.PACK_AB_MERGE_C R106, R25, R24, R110 ;  /* 0x00000018196a723e */ /* 0x000fe4000480606e */
[----:B------:R-:W-:Y:S02]  /*66f0*/  F2FP.SATFINITE.E5M2.F32.PACK_AB_MERGE_C R107, R29, R28, R111 ;  /* 0x0000001c1d6b723e */ /* 0x000fe4000480606f */
[----:B------:R-:W-:Y:S03]  /*6700*/  @P6 SHF.L.U32 R110, R89, 0x1f, RZ ;  /* 0x0000001f596e6819 */ /* 0x000fe600000006ff */
[----:B------:R1:W-:Y:S01]  /*6710*/  STS.128 [R101+0x2210], R104 ;  /* 0x0022106865007388 */ /* 0x0003e20000000c00 */
[----:B------:R-:W-:Y:S01]  /*6720*/  @!PT LDS RZ, [RZ] ;  /* 0x00000000fffff984 */ /* 0x000fe20000000800 */
[----:B------:R-:W-:Y:S01]  /*6730*/  @!PT LDS RZ, [RZ] ;  /* 0x00000000fffff984 */ /* 0x000fe20000000800 */
[----:B------:R-:W-:Y:S01]  /*6740*/  @!PT LDS RZ, [RZ] ;  /* 0x00000000fffff984 */ /* 0x000fe20000000800 */
[----:B------:R-:W-:Y:S01]  /*6750*/  @!PT LDS RZ, [RZ] ;  /* 0x00000000fffff984 */ /* 0x000fe20000000800 */
[----:B------:R2:W-:Y:S07]  /*6760*/  MEMBAR.ALL.CTA ;  /* 0x0000000000007992 */ /* 0x0005ee0000008000 */
[----:B--2---:R-:W2:Y:S02]  /*6770*/  FENCE.VIEW.ASYNC.S ;  /* 0x00000000000073c6 */ /* 0x004ea40000000000 */
[----:B--2---:R-:W-:Y:S06]  /*6780*/  BAR.SYNC.DEFER_BLOCKING 0x1, 0x80 ;  /* 0x0042000000007b1d */ /* 0x004fec0000010000 */
[----:B------:R-:W-:Y:S05]  /*6790*/  @P0 BRA `(.L_x_102) ;  /* 0x0000000000280947 */ /* 0x000fea0003800000 */
[----:B------:R-:W2:Y:S01]  /*67a0*/  LDCU.64 UR6, c[0x0][0x348] ;  /* 0x00006900ff0677ac */ /* 0x000ea20008000a00 */
[----:B------:R-:W-:Y:S01]  /*67b0*/  UIADD3 UR4, UPT, UPT, UR44, 0x2200, URZ ;  /* 0x000022002c047890 */ /* 0x000fe2000fffe0ff */
[----:B------:R-:W-:Y:S05]  /*67c0*/  UMOV UR51, UR36 ;  /* 0x0000002400337c82 */ /* 0x000fea0008000000 */
[----:B------:R-:W-:Y:S04]  /*67d0*/  MOV R94, UR4 ;  /* 0x00000004005e7c02 */ /* 0x000fe80008000f00 */
[----:B------:R-:W-:Y:S01]  /*67e0*/  R2UR UR48, R94 ;  /* 0x000000005e3072ca */ /* 0x000fe200000e0000 */
[----:B--2---:R-:W-:Y:S04]  /*67f0*/  UIADD3 UR4, UP0, UPT, UR6, 0x680, URZ ;  /* 0x0000068006047890 */ /* 0x004fe8000ff1e0ff */
[----:B------:R-:W-:Y:S09]  /*6800*/  UIADD3.X UR5, UPT, UPT, URZ, UR7, URZ, UP0, !UPT ;  /* 0x00000007ff057290 */ /* 0x000ff200087fe4ff */
[----:B------:R2:W-:Y:S01]  /*6810*/  UTMASTG.3D [UR48], [UR4] ;  /* 0x00000030040073b5 */ /* 0x0005e20008010000 */
[----:B------:R0:W-:Y:S01]  /*6820*/  UTMACMDFLUSH ;  /* 0x00000000000079b7 */ /* 0x0001e20000000000 */
[----:B--2---:R-:W-:Y:S04]  /*6830*/  DEPBAR.LE SB0, 0x1 ;  /* 0x000080400000791a */ /* 0x004fe80000000000 */
.L_x_102:
[----:B------:R-:W-:Y:S05]  /*6840*/  BSYNC.RECONVERGENT B0 ;  /* 0x0000000000007941 */ /* 0x000fea0003800200 */
.L_x_101:
[----:B------:R-:W-:Y:S06]  /*6850*/  BAR.SYNC.DEFER_BLOCKING 0x1, 0x80 ;  /* 0x0042000000007b1d */ /* 0x000fec0000010000 */
[----:B------:R-:W2:Y:S01]  /*6860*/  @P6 SYNCS.PHASECHK.TRANS64.TRYWAIT P0, [R109+URZ+0x40], R110 ;  /* 0x0000406e6d0065a7 */ /* 0x000ea200080011ff */
[----:B------:R-:W-:Y:S01]  /*6870*/  BSSY B1, `(.L_x_103) ;  /* 0x0000020000017945 */ /* 0x000fe20003800000 */
[----:B--2---:R-:W-:Y:S03]  /*6880*/  @P6 SEL R102, RZ, 0x1, !P0 ;  /* 0x00000001ff666807 */ /* 0x004fe60004000000 */
[----:B------:R-:W-:Y:S05]  /*6890*/  @!P6 BRA `(.L_x_104) ;  /* 0x000000000074e947 */ /* 0x000fea0003800000 */
[----:B------:R-:W-:Y:S01]  /*68a0*/  ISETP.NE.AND P1, PT, R103, RZ, PT ;  /* 0x000000ff6700720c */ /* 0x000fe20003f25270 */
[----:B------:R-:W2:Y:S01]  /*68b0*/  S2R R0, SR_CgaCtaId ;  /* 0x0000000000007919 */ /* 0x000ea20000008800 */
[----:B------:R-:W-:Y:S01]  /*68c0*/  ISETP.NE.AND P0, PT, R102, RZ, PT ;  /* 0x000000ff6600720c */ /* 0x000fe20003f05270 */
[----:B------:R-:W-:Y:S10]  /*68d0*/  BSSY B0, `(.L_x_105) ;  /* 0x0000008000007945 */ /* 0x000ff40003800000 */
[----:B------:R-:W-:Y:S05]  /*68e0*/  @P1 IMAD R2, R90, 0x1000, R71 ;  /* 0x000010005a021824 */ /* 0x000fea00078e0247 */
[----:B------:R-:W-:Y:S05]  /*68f0*/  @P1 IADD3 R3, PT, PT, R2, UR44, RZ ;  /* 0x0000002c02031c10 */ /* 0x000fea000fffe0ff */
[----:B------:R-:W-:Y:S01]  /*6900*/  @P1 IMAD.IADD R3, R3, 0x1, R108 ;  /* 0x0000000103031824 */ /* 0x000fe200078e026c */
[----:B------:R-:W-:Y:S06]  /*6910*/  @P0 BRA `(.L_x_106) ;  /* 0x00000000000c0947 */ /* 0x000fec0003800000 */
[----:B------:R-:W-:Y:S04]  /*6920*/  SHF.L.U32 R4, R89, 0x1f, RZ ;  /* 0x0000001f59047819 */ /* 0x000fe800000006ff */
[----:B------:R-:W3:Y:S02]  /*6930*/  SYNCS.PHASECHK.TRANS64.TRYWAIT P0, [R109+URZ+0x40], R4 ;  /* 0x000040046d0075a7 */ /* 0x000ee400080011ff */
[----:B---3--:R-:W-:Y:S05]  /*6940*/  @!P0 BRA `(.L_x_107) ;  /* 0x0000001400b08947 */ /* 0x008fea0003800000 */
.L_x_106:
[----:B------:R-:W-:Y:S05]  /*6950*/  BSYNC B0 ;  /* 0x0000000000007941 */ /* 0x000fea0003800000 */
.L_x_105:
[----:B------:R-:W-:Y:S01]  /*6960*/  ISETP.NE.AND P0, PT, R103, RZ, PT ;  /* 0x000000ff6700720c */ /* 0x000fe20003f05270 */
[----:B---3--:R-:W-:Y:S02]  /*6970*/  VIADD R109, R109, 0x50 ;  /* 0x000000506d6d7836 */ /* 0x008fe40000000000 */
[----:B------:R-:W-:Y:S03]  /*6980*/  VIADD R90, R90, 0x1 ;  /* 0x000000015a5a7836 */ /* 0x000fe60000000000 */
[----:B--2---:R-:W-:Y:S07]  /*6990*/  PRMT R0, R0, 0x654, R109 ;  /* 0x0000065400007816 */ /* 0x004fee000000006d */
[----:B------:R2:W3:Y:S04]  /*69a0*/  @P0 LDS.128 R72, [R2+UR44+0x200] ;  /* 0x0002002c02480984 */ /* 0x0004e80008000c00 */
[----:B------:R2:W4:Y:S01]  /*69b0*/  @P0 LDS.128 R76, [R3+0x210] ;  /* 0x00021000034c0984 */ /* 0x0005220000000c00 */
        /* <DEDUP_REMOVED lines=10> */
[----:B--23--:R-:W-:Y:S02]  /*6a60*/  LOP3.LUT R89, R89, R0, RZ, 0x3c, !PT ;  /* 0x0000000059597212 */ /* 0x00cfe400078e3cff */
.L_x_104:
[----:B------:R-:W-:Y:S05]  /*6a70*/  BSYNC B1 ;  /* 0x0000000000017941 */ /* 0x000fea0003800000 */
.L_x_103:
[----:B------:R-:W-:Y:S05]  /*6a80*/  VIADD R0, R39, 0x40 ;  /* 0x0000004027007836 */ /* 0x000fea0000000000 */
[----:B------:R-:W-:Y:S04]  /*6a90*/  SHF.R.U32.HI R0, RZ, 0x15, R0 ;  /* 0x00000015ff007819 */ /* 0x000fe80000011600 */
[----:B------:R-:W-:Y:S11]  /*6aa0*/  LOP3.LUT P0, RZ, R0, 0x3, R85, 0x48, !PT ;  /* 0x0000000300ff7812 */ /* 0x000ff60007804855 */
[----:B------:R-:W-:Y:S02]  /*6ab0*/  @!UPT UIADD3 URZ, UPT, UPT, URZ, URZ, URZ ;  /* 0x000000fffffff290 */ /* 0x000fe4000fffe0ff */
[----:B------:R-:W-:Y:S05]  /*6ac0*/  @!P0 BRA `(.L_x_108) ;  /* 0x0000000000408947 */ /* 0x000fea0003800000 */
[----:B------:R-:W2:Y:S01]  /*6ad0*/  LDCU.64 UR8, c[0x4][0x70] ;  /* 0x01000e00ff0877ac */ /* 0x000ea20008000a00 */
[----:B------:R-:W-:Y:S01]  /*6ae0*/  MOV R3, 0x0 ;  /* 0x0000000000037802 */ /* 0x000fe20000000f00 */
[----:B------:R-:W-:Y:S02]  /*6af0*/  HFMA2 R12, -RZ, RZ, 0, 5.9604644775390625e-08 ;  /* 0x00000001ff0c7431 */ /* 0x000fe400000001ff */
[----:B------:R-:W-:Y:S02]  /*6b00*/  IMAD.MOV.U32 R8, RZ, RZ, 0x192 ;  /* 0x00000192ff087424 */ /* 0x000fe400078e00ff */
[----:B------:R-:W-:Y:S01]  /*6b10*/  IMAD.MOV.U32 R13, RZ, RZ, RZ ;  /* 0x000000ffff0d7224 */ /* 0x000fe200078e00ff */
[----:B------:R-:W3:Y:S01]  /*6b20*/  LDCU.64 UR6, c[0x4][0x78] ;  /* 0x01000f00ff0677ac */ /* 0x000ee20008000a00 */
[----:B------:R-:W1:Y:S01]  /*6b30*/  LDC.64 R2, c[0x4][R3] ;  /* 0x0100000003027b82 */ /* 0x000e620000000a00 */
[----:B------:R-:W5:Y:S01]  /*6b40*/  LDCU.64 UR4, c[0x4][0x10] ;  /* 0x01000200ff0477ac */ /* 0x000f620008000a00 */
[----:B--2---:R-:W-:Y:S01]  /*6b50*/  MOV R5, UR9 ;  /* 0x0000000900057c02 */ /* 0x004fe20008000f00 */
[----:B------:R-:W-:Y:S01]  /*6b60*/  IMAD.U32 R4, RZ, RZ, UR8 ;  /* 0x00000008ff047e24 */ /* 0x000fe2000f8e00ff */
[----:B---3--:R-:W-:Y:S01]  /*6b70*/  MOV R7, UR7 ;  /* 0x0000000700077c02 */ /* 0x008fe20008000f00 */
[----:B------:R-:W-:Y:S01]  /*6b80*/  IMAD.U32 R6, RZ, RZ, UR6 ;  /* 0x00000006ff067e24 */ /* 0x000fe2000f8e00ff */
[----:B-----5:R-:W-:Y:S01]  /*6b90*/  MOV R11, UR5 ;  /* 0x00000005000b7c02 */ /* 0x020fe20008000f00 */
[----:B------:R-:W-:Y:S02]  /*6ba0*/  IMAD.U32 R10, RZ, RZ, UR4 ;  /* 0x00000004ff0a7e24 */ /* 0x000fe4000f8e00ff */
[----:B------:R-:W-:Y:S07]  /*6bb0*/  LEPC R20, `(.L_x_108) ;  /* 0x000000001014794e */ /* 0x000fee0000000000 */
[----:B-1--4-:R-:W-:Y:S05]  /*6bc0*/  CALL.ABS.NOINC R2 ;  /* 0x0000000002007343 */ /* 0x012fea0003c00000 */
.L_x_108:
[----:B------:R-:W-:Y:S01]  /*6bd0*/  ISETP.NE.AND P0, PT, R95, RZ, PT ;  /* 0x000000ff5f00720c */ /* 0x000fe20003f05270 */
[----:B------:R-:W-:Y:S05]  /*6be0*/  WARPSYNC.ALL ;  /* 0x0000000000007948 */ /* 0x000fea0003800000 */
[----:B------:R-:W-:Y:S01]  /*6bf0*/  R2UR UR4, R39 ;  /* 0x00000000270472ca */ /* 0x000fe200000e0000 */
[----:B------:R-:W2:Y:S01]  /*6c00*/  S2UR UR6, SR_CgaCtaId ;  /* 0x00000000000679c3 */ /* 0x000ea20000008800 */
[-C--:B------:R-:W-:Y:S01]  /*6c10*/  F2FP.F16.E5M2.UNPACK_B R42, R72.reuse ;  /* 0x00000048ff2a723e */ /* 0x080fe200020004ff */
[----:B------:R-:W-:Y:S01]  /*6c20*/  BSSY.RECONVERGENT B0, `(.L_x_109) ;  /* 0x000009c000007945 */ /* 0x000fe20003800200 */
[----:B------:R-:W-:Y:S02]  /*6c30*/  F2FP.F16.E5M2.UNPACK_B R72, R72.H1 ;  /* 0x00000048ff48723e */ /* 0x000fe400030004ff */
[-C--:B------:R-:W-:Y:S01]  /*6c40*/  F2FP.F16.E5M2.UNPACK_B R46, R73.reuse ;  /* 0x00000049ff2e723e */ /* 0x080fe200020004ff */
[--C-:B------:R-:W-:Y:S01]  /*6c50*/  HADD2.F32 R40, -RZ, R42.reuse.H0_H0 ;  /* 0x2000002aff287230 */ /* 0x100fe20000004100 */
[----:B------:R-:W-:Y:S01]  /*6c60*/  F2FP.F16.E5M2.UNPACK_B R73, R73.H1 ;  /* 0x00000049ff49723e */ /* 0x000fe200030004ff */
[----:B------:R-:W-:Y:S01]  /*6c70*/  HADD2.F32 R42, -RZ, R42.H1_H1 ;  /* 0x3000002aff2a7230 */ /* 0x000fe20000004100 */
[-C--:B------:R-:W-:Y:S01]  /*6c80*/  F2FP.F16.E5M2.UNPACK_B R50, R74.reuse ;  /* 0x0000004aff32723e */ /* 0x080fe200020004ff */
[----:B------:R-:W-:Y:S01]  /*6c90*/  HADD2.F32 R43, -RZ, R72.H0_H0 ;  /* 0x20000048ff2b7230 */ /* 0x000fe20000004100 */
[----:B------:R-:W-:Y:S01]  /*6ca0*/  F2FP.F16.E5M2.UNPACK_B R74, R74.H1 ;  /* 0x0000004aff4a723e */ /* 0x000fe200030004ff */
[----:B------:R-:W-:Y:S01]  /*6cb0*/  LDTM.16dp32bit_t0_t15.x32 R4, tmem[UR4+0x40] ;  /* 0x00004004000479ee */ /* 0x000fe20008a80000 */
[----:B------:R-:W3:Y:S01]  /*6cc0*/  LDTM.16dp32bit_t16_t31.x32 R4, tmem[UR4+0x60] ;  /* 0x00006004000479ee */ /* 0x000ee20008aa0000 */
[----:B------:R-:W-:Y:S01]  /*6cd0*/  NOP ;  /* 0x0000000000007918 */ /* 0x000fe20000000000 */
[--C-:B------:R-:W-:Y:S01]  /*6ce0*/  HADD2.F32 R45, -RZ, R46.reuse.H0_H0 ;  /* 0x2000002eff2d7230 */ /* 0x100fe20000004100 */
[----:B------:R-:W-:Y:S01]  /*6cf0*/  R2UR UR5, R100 ;  /* 0x00000000640572ca */ /* 0x000fe200000e0000 */
[----:B------:R-:W-:Y:S01]  /*6d00*/  HADD2.F32 R46, -RZ, R46.H1_H1 ;  /* 0x3000002eff2e7230 */ /* 0x000fe20000004100 */
[----:B------:R-:W-:Y:S01]  /*6d10*/  F2FP.F16.E5M2.UNPACK_B R54, R75 ;  /* 0x0000004bff36723e */ /* 0x000fe200020004ff */
[--C-:B------:R-:W-:Y:S01]  /*6d20*/  HADD2.F32 R49, -RZ, R50.reuse.H0_H0 ;  /* 0x20000032ff317230 */ /* 0x100fe20000004100 */
[----:B----4-:R-:W-:Y:S01]  /*6d30*/  F2FP.F16.E5M2.UNPACK_B R58, R76 ;  /* 0x0000004cff3a723e */ /* 0x010fe200020004ff */
[----:B------:R-:W-:Y:S01]  /*6d40*/  HADD2.F32 R50, -RZ, R50.H1_H1 ;  /* 0x30000032ff327230 */ /* 0x000fe20000004100 */
[----:B------:R-:W-:Y:S01]  /*6d50*/  F2FP.F16.E5M2.UNPACK_B R62, R77 ;  /* 0x0000004dff3e723e */ /* 0x000fe200020004ff */
[--C-:B------:R-:W-:Y:S01]  /*6d60*/  HADD2.F32 R53, -RZ, R54.reuse.H0_H0 ;  /* 0x20000036ff357230 */ /* 0x100fe20000004100 */
[----:B------:R-:W-:Y:S01]  /*6d70*/  F2FP.F16.E5M2.UNPACK_B R66, R78 ;  /* 0x0000004eff42723e */ /* 0x000fe200020004ff */
[----:B------:R-:W-:Y:S01]  /*6d80*/  HADD2.F32 R54, -RZ, R54.H1_H1 ;  /* 0x30000036ff367230 */ /* 0x000fe20000004100 */
[----:B------:R-:W-:Y:S01]  /*6d90*/  F2FP.F16.E5M2.UNPACK_B R69, R79 ;  /* 0x0000004fff45723e */ /* 0x000fe200020004ff */
[--C-:B------:R-:W-:Y:S01]  /*6da0*/  HADD2.F32 R57, -RZ, R58.reuse.H0_H0 ;  /* 0x2000003aff397230 */ /* 0x100fe20000004100 */
[----:B------:R-:W-:Y:S01]  /*6db0*/  F2FP.F16.E5M2.UNPACK_B R75, R75.H1 ;  /* 0x0000004bff4b723e */ /* 0x000fe200030004ff */
[----:B------:R-:W-:Y:S01]  /*6dc0*/  UIADD3 UR4, UPT, UPT, UR5, 0xb0, URZ ;  /* 0x000000b005047890 */ /* 0x000fe2000fffe0ff */
[----:B------:R-:W-:Y:S01]  /*6dd0*/  HADD2.F32 R59, -RZ, R58.H1_H1 ;  /* 0x3000003aff3b7230 */ /* 0x000fe20000004100 */
[----:B------:R-:W-:Y:S01]  /*6de0*/  F2FP.F16.E5M2.UNPACK_B R76, R76.H1 ;  /* 0x0000004cff4c723e */ /* 0x000fe200030004ff */
[--C-:B------:R-:W-:Y:S01]  /*6df0*/  HADD2.F32 R61, -RZ, R62.reuse.H0_H0 ;  /* 0x2000003eff3d7230 */ /* 0x100fe20000004100 */
[----:B------:R-:W-:Y:S01]  /*6e00*/  F2FP.F16.E5M2.UNPACK_B R77, R77.H1 ;  /* 0x0000004dff4d723e */ /* 0x000fe200030004ff */
[----:B------:R-:W-:Y:S01]  /*6e10*/  HADD2.F32 R62, -RZ, R62.H1_H1 ;  /* 0x3000003eff3e7230 */ /* 0x000fe20000004100 */
[----:B------:R-:W-:Y:S01]  /*6e20*/  F2FP.F16.E5M2.UNPACK_B R78, R78.H1 ;  /* 0x0000004eff4e723e */ /* 0x000fe200030004ff */
[--C-:B------:R-:W-:Y:S01]  /*6e30*/  HADD2.F32 R65, -RZ, R66.reuse.H0_H0 ;  /* 0x20000042ff417230 */ /* 0x100fe20000004100 */
[----:B--2---:R-:W-:Y:S01]  /*6e40*/  UPRMT UR4, UR6, 0x654, UR4 ;  /* 0x0000065406047896 */ /* 0x004fe20008000004 */
        /* <DEDUP_REMOVED lines=8> */
[----:B------:R-:W-:Y:S01]  /*6ed0*/  SYNCS.ARRIVE.TRANS64.RED.A1T0 RZ, [UR4], RZ ;  /* 0x000000ffffff79a7 */ /* 0x000fe20008100404 */
        /* <DEDUP_REMOVED lines=15> */
[--C-:B------:R-:W-:Y:S02]  /*6fd0*/  HADD2.F32 R47, -RZ, R73.reuse.H0_H0 ;  /* 0x20000049ff2f7230 */ /* 0x100fe40000004100 */
[C---:B------:R-:W-:Y:S01]  /*6fe0*/  FMUL R10, R38.reuse, R10 ;  /* 0x0000000a260a7220 */ /* 0x040fe20000400000 */
[C---:B------:R-:W-:Y:S01]  /*6ff0*/  FFMA R6, R41.reuse, R43, R6 ;  /* 0x0000002b29067223 */ /* 0x040fe20000000006 */
[----:B------:R-:W-:Y:S02]  /*7000*/  HADD2.F32 R48, -RZ, R73.H1_H1 ;  /* 0x30000049ff307230 */ /* 0x000fe40000004100 */
[C---:B------:R-:W-:Y:S01]  /*7010*/  FFMA R7, R41.reuse, R44, R7 ;  /* 0x0000002c29077223 */ /* 0x040fe20000000007 */
[C---:B------:R-:W-:Y:S01]  /*7020*/  FFMA R8, R41.reuse, R45, R8 ;  /* 0x0000002d29087223 */ /* 0x040fe20000000008 */
[C---:B------:R-:W-:Y:S01]  /*7030*/  FFMA R9, R41.reuse, R46, R9 ;  /* 0x0000002e29097223 */ /* 0x040fe20000000009 */
[----:B------:R-:W-:Y:S01]  /*7040*/  FFMA R10, R41, R47, R10 ;  /* 0x0000002f290a7223 */ /* 0x000fe2000000000a */
[----:B------:R-:W-:Y:S01]  /*7050*/  HADD2.F32 R43, -RZ, R69.H0_H0 ;  /* 0x20000045ff2b7230 */ /* 0x000fe20000004100 */
[----:B-1----:R-:W-:Y:S01]  /*7060*/  F2FP.SATFINITE.E5M2.F32.PACK_AB_MERGE_C R96, R7, R6, RZ ;  /* 0x000000060760723e */ /* 0x002fe200048060ff */
[C---:B------:R-:W-:Y:S01]  /*7070*/  FMUL R11, R38.reuse, R11 ;  /* 0x0000000b260b7220 */ /* 0x040fe20000400000 */
[--C-:B------:R-:W-:Y:S02]  /*7080*/  HADD2.F32 R51, -RZ, R74.reuse.H0_H0 ;  /* 0x2000004aff337230 */ /* 0x100fe40000004100 */
[C---:B------:R-:W-:Y:S01]  /*7090*/  FMUL R14, R38.reuse, R14 ;  /* 0x0000000e260e7220 */ /* 0x040fe20000400000 */
[----:B------:R-:W-:Y:S01]  /*70a0*/  HADD2.F32 R52, -RZ, R74.H1_H1 ;  /* 0x3000004aff347230 */ /* 0x000fe20000004100 */
[----:B------:R-:W-:Y:S01]  /*70b0*/  F2FP.SATFINITE.E5M2.F32.PACK_AB_MERGE_C R96, R5, R4, R96 ;  /* 0x000000040560723e */ /* 0x000fe20004806060 */
[C---:B------:R-:W-:Y:S01]  /*70c0*/  FFMA R11, R41.reuse, R48, R11 ;  /* 0x00000030290b7223 */ /* 0x040fe2000000000b */
[C---:B------:R-:W-:Y:S01]  /*70d0*/  FFMA R12, R41.reuse, R49, R12 ;  /* 0x00000031290c7223 */ /* 0x040fe2000000000c */
[C---:B------:R-:W-:Y:S01]  /*70e0*/  FFMA R13, R41.reuse, R50, R13 ;  /* 0x00000032290d7223 */ /* 0x040fe2000000000d */
[----:B------:R-:W-:Y:S01]  /*70f0*/  FFMA R14, R41, R51, R14 ;  /* 0x00000033290e7223 */ /* 0x000fe2000000000e */
[C---:B------:R-:W-:Y:S01]  /*7100*/  FMUL R15, R38.reuse, R15 ;  /* 0x0000000f260f7220 */ /* 0x040fe20000400000 */
[----:B------:R-:W-:Y:S01]  /*7110*/  F2FP.F16.E5M2.UNPACK_B R79, R79.H1 ;  /* 0x0000004fff4f723e */ /* 0x000fe200030004ff */
[--C-:B------:R-:W-:Y:S01]  /*7120*/  HADD2.F32 R55, -RZ, R75.reuse.H0_H0 ;  /* 0x2000004bff377230 */ /* 0x100fe20000004100 */
[----:B------:R-:W-:Y:S01]  /*7130*/  F2FP.SATFINITE.E5M2.F32.PACK_AB_MERGE_C R97, R11, R10, RZ ;  /* 0x0000000a0b61723e */ /* 0x000fe200048060ff */
[C---:B------:R-:W-:Y:S01]  /*7140*/  FFMA R15, R41.reuse, R52, R15 ;  /* 0x00000034290f7223 */ /* 0x040fe2000000000f */
[C---:B------:R-:W-:Y:S01]  /*7150*/  FFMA R16, R41.reuse, R53, R16 ;  /* 0x0000003529107223 */ /* 0x040fe20000000010 */
[----:B------:R-:W-:Y:S01]  /*7160*/  FFMA R17, R41, R54, R17 ;  /* 0x0000003629117223 */ /* 0x000fe20000000011 */
[----:B------:R-:W-:Y:S01]  /*7170*/  F2FP.SATFINITE.E5M2.F32.PACK_AB_MERGE_C R97, R9, R8, R97 ;  /* 0x000000080961723e */ /* 0x000fe20004806061 */
[----:B------:R-:W-:Y:S01]  /*7180*/  HADD2.F32 R56, -RZ, R75.H1_H1 ;  /* 0x3000004bff387230 */ /* 0x000fe20000004100 */
[----:B------:R-:W-:Y:S01]  /*7190*/  F2FP.SATFINITE.E5M2.F32.PACK_AB_MERGE_C R98, R15, R14, RZ ;  /* 0x0000000e0f62723e */ /* 0x000fe200048060ff */
[C---:B------:R-:W-:Y:S01]  /*71a0*/  FMUL R18, R38.reuse, R18 ;  /* 0x0000001226127220 */ /* 0x040fe20000400000 */
[C---:B------:R-:W-:Y:S01]  /*71b0*/  FMUL R19, R38.reuse, R19 ;  /* 0x0000001326137220 */ /* 0x040fe20000400000 */
[--C-:B------:R-:W-:Y:S02]  /*71c0*/  HADD2.F32 R58, -RZ, R76.reuse.H0_H0 ;  /* 0x2000004cff3a7230 */ /* 0x100fe40000004100 */
[C---:B------:R-:W-:Y:S01]  /*71d0*/  FMUL R3, R38.reuse, R22 ;  /* 0x0000001626037220 */ /* 0x040fe20000400000 */
[C---:B------:R-:W-:Y:S01]  /*71e0*/  FFMA R18, R41.reuse, R55, R18 ;  /* 0x0000003729127223 */ /* 0x040fe20000000012 */
[----:B------:R-:W-:Y:S02]  /*71f0*/  HADD2.F32 R60, -RZ, R76.H1_H1 ;  /* 0x3000004cff3c7230 */ /* 0x000fe40000004100 */
        /* <DEDUP_REMOVED lines=42> */
[----:B------:R-:W-:Y:S03]  /*74a0*/  IADD3 R70, PT, PT, R36, 0x1, RZ ;  /* 0x0000000124467810 */ /* 0x000fe60007ffe0ff */
        /* <DEDUP_REMOVED lines=10> */
[----:B------:R-:W-:Y:S02]  /*7550*/  UIADD3 UR9, UPT, UPT, UR49, 0x40, URZ ;  /* 0x0000004031097890 */ /* 0x000fe4000fffe0ff */
[----:B------:R-:W-:Y:S01]  /*7560*/  UIADD3 UR8, UPT, UPT, UR44, 0x3200, URZ ;  /* 0x000032002c087890 */ /* 0x000fe2000fffe0ff */
[----:B------:R-:W-:Y:S01]  /*7570*/  UMOV UR10, UR50 ;  /* 0x00000032000a7c82 */ /* 0x000fe20008000000 */
[----:B------:R-:W-:Y:S01]  /*7580*/  UMOV UR11, UR36 ;  /* 0x00000024000b7c82 */ /* 0x000fe20008000000 */
[----:B--2---:R-:W-:Y:S04]  /*7590*/  UIADD3 UR4, UP0, UPT, UR6, 0x680, URZ ;  /* 0x0000068006047890 */ /* 0x004fe8000ff1e0ff */
[----:B------:R-:W-:Y:S09]  /*75a0*/  UIADD3.X UR5, UPT, UPT, URZ, UR7, URZ, UP0, !UPT ;  /* 0x00000007ff057290 */ /* 0x000ff200087fe4ff */
[----:B------:R2:W-:Y:S01]  /*75b0*/  UTMASTG.3D [UR8], [UR4] ;  /* 0x00000008040073b5 */ /* 0x0005e20008010000 */
[----:B------:R0:W-:Y:S01]  /*75c0*/  UTMACMDFLUSH ;  /* 0x00000000000079b7 */ /* 0x0001e20000000000 */
[----:B--2---:R-:W-:Y:S04]  /*75d0*/  DEPBAR.LE SB0, 0x1 ;  /* 0x000080400000791a */ /* 0x004fe80000000000 */
.L_x_110:
[----:B------:R-:W-:Y:S05]  /*75e0*/  BSYNC.RECONVERGENT B0 ;  /* 0x0000000000007941 */ /* 0x000fea0003800200 */
.L_x_109:
[----:B------:R-:W-:Y:S01]  /*75f0*/  BAR.SYNC.DEFER_BLOCKING 0x1, 0x80 ;  /* 0x0042000000007b1d */ /* 0x000fe20000010000 */
[----:B------:R-:W-:Y:S01]  /*7600*/  ISETP.NE.AND P0, PT, R87, 0x2, PT ;  /* 0x000000025700780c */ /* 0x000fe20003f05270 */
[----:B------:R-:W-:Y:S01]  /*7610*/  UISETP.NE.AND UP0, UPT, UR45, URZ, UPT ;  /* 0x000000ff2d00728c */ /* 0x000fe2000bf05270 */
[----:B------:R-:W-:Y:S01]  /*7620*/  ISETP.NE.AND P1, PT, R70, 0x4, PT ;  /* 0x000000044600780c */ /* 0x000fe20003f25270 */
[----:B------:R-:W-:Y:S01]  /*7630*/  UIADD3 UR20, UPT, UPT, UR37, UR59, URZ ;  /* 0x0000003b25147290 */ /* 0x000fe2000fffe0ff */
[----:B------:R-:W-:Y:S01]  /*7640*/  SEL R0, RZ, 0x1, P0 ;  /* 0x00000001ff007807 */ /* 0x000fe20000000000 */
[----:B------:R-:W-:Y:S01]  /*7650*/  UIADD3 UR16, UPT, UPT, UR38, UR62, URZ ;  /* 0x0000003e26107290 */ /* 0x000fe2000fffe0ff */
[----:B------:R-:W-:Y:S02]  /*7660*/  SEL R3, RZ, 0x1, P1 ;  /* 0x00000001ff037807 */ /* 0x000fe40000800000 */
[----:B------:R-:W-:Y:S02]  /*7670*/  LOP3.LUT R91, R91, R0, RZ, 0x3c, !PT ;  /* 0x000000005b5b7212 */ /* 0x000fe400078e3cff */
[----:B------:R-:W-:Y:S02]  /*7680*/  LOP3.LUT R92, R92, R3, RZ, 0x3c, !PT ;  /* 0x000000035c5c7212 */ /* 0x000fe400078e3cff */
[----:B------:R-:W-:Y:S02]  /*7690*/  SEL R87, R87, RZ, P0 ;  /* 0x000000ff57577207 */ /* 0x000fe40000000000 */
[----:B------:R-:W-:Y:S01]  /*76a0*/  SEL R36, R70, RZ, P1 ;  /* 0x000000ff46247207 */ /* 0x000fe20000800000 */
[----:B------:R-:W-:Y:S01]  /*76b0*/  UMOV UR36, UR58 ;  /* 0x0000003a00247c82 */ /* 0x000fe20008000000 */
[----:B------:R-:W-:Y:S05]  /*76c0*/  BRA.U UP0, `(.L_x_111) ;  /* 0xffffffd500987547 */ /* 0x000fea000b83ffff */
[----:B------:R-:W-:Y:S05]  /*76d0*/  EXIT ;  /* 0x000000000000794d */ /* 0x000fea0003800000 */
.L_x_24:
[----:B--2---:R2:W3:Y:S02]  /*76e0*/  SYNCS.PHASECHK.TRANS64.TRYWAIT P0, [R0+URZ+0xe0], R3 ;  /* 0x0000e003000075a7 */ /* 0x0044e400080011ff */
[----:B---3--:R-:W-:Y:S05]  /*76f0*/  @!P0 NANOSLEEP.SYNCS 0x989680 ;  /* 0x009896800000895d */ /* 0x008fea0003900000 */
[----:B------:R-:W3:Y:S02]  /*7700*/  @!P0 SYNCS.PHASECHK.TRANS64 P0, [R0+URZ+0xe0], R3 ;  /* 0x0000e003000085a7 */ /* 0x000ee400080010ff */
[----:B---3--:R-:W-:Y:S05]  /*7710*/  @!P0 BRA `(.L_x_24) ;  /* 0xfffffffc00f08947 */ /* 0x008fea000383ffff */
[----:B------:R-:W-:Y:S05]  /*7720*/  BRA `(.L_x_112) ;  /* 0xffffffa000507947 */ /* 0x000fea000383ffff */
.L_x_27:
[----:B--2---:R-:W-:-:S07]  /*7730*/  MOV R0, UR33 ;  /* 0x0000002100007c02 */ /* 0x004fce0008000f00 */
.L_x_113:
[----:B--2---:R2:W3:Y:S02]  /*7740*/  SYNCS.PHASECHK.TRANS64.TRYWAIT P0, [R0+URZ+0x20], R3 ;  /* 0x00002003000075a7 */ /* 0x0044e400080011ff */
[----:B---3--:R-:W-:Y:S05]  /*7750*/  @!P0 NANOSLEEP.SYNCS 0x989680 ;  /* 0x009896800000895d */ /* 0x008fea0003900000 */
[----:B------:R-:W3:Y:S02]  /*7760*/  @!P0 SYNCS.PHASECHK.TRANS64 P0, [R0+URZ+0x20], R3 ;  /* 0x00002003000085a7 */ /* 0x000ee400080010ff */
[----:B---3--:R-:W-:Y:S05]  /*7770*/  @!P0 BRA `(.L_x_113) ;  /* 0xfffffffc00f08947 */ /* 0x008fea000383ffff */
[----:B------:R-:W-:Y:S05]  /*7780*/  BRA `(.L_x_26) ;  /* 0xffffffa000907947 */ /* 0x000fea000383ffff */
.L_x_34:
[----:B-1----:R-:W-:-:S07]  /*7790*/  MOV R0, UR17 ;  /* 0x0000001100007c02 */ /* 0x002fce0008000f00 */
.L_x_114:
[----:B-1----:R1:W2:Y:S02]  /*77a0*/  SYNCS.PHASECHK.TRANS64.TRYWAIT P0, [R0+URZ+0x20], R3 ;  /* 0x00002003000075a7 */ /* 0x0022a400080011ff */
[----:B--2---:R-:W-:Y:S05]  /*77b0*/  @!P0 NANOSLEEP.SYNCS 0x989680 ;  /* 0x009896800000895d */ /* 0x004fea0003900000 */
[----:B------:R-:W2:Y:S02]  /*77c0*/  @!P0 SYNCS.PHASECHK.TRANS64 P0, [R0+URZ+0x20], R3 ;  /* 0x00002003000085a7 */ /* 0x000ea400080010ff */
[----:B--2---:R-:W-:Y:S05]  /*77d0*/  @!P0 BRA `(.L_x_114) ;  /* 0xfffffffc00f08947 */ /* 0x004fea000383ffff */
[----:B------:R-:W-:Y:S05]  /*77e0*/  BRA `(.L_x_33) ;  /* 0xffffffa4004c7947 */ /* 0x000fea000383ffff */
.L_x_39:
[----:B-1----:R1:W2:Y:S02]  /*77f0*/  SYNCS.PHASECHK.TRANS64.TRYWAIT P0, [R3+URZ+0x70], R0 ;  /* 0x00007000030075a7 */ /* 0x0022a400080011ff */
[----:B--2---:R-:W-:Y:S05]  /*7800*/  @!P0 NANOSLEEP.SYNCS 0x989680 ;  /* 0x009896800000895d */ /* 0x004fea0003900000 */
[----:B------:R-:W2:Y:S02]  /*7810*/  @!P0 SYNCS.PHASECHK.TRANS64 P0, [R3+URZ+0x70], R0 ;  /* 0x00007000030085a7 */ /* 0x000ea400080010ff */
[----:B--2---:R-:W-:Y:S05]  /*7820*/  @!P0 BRA `(.L_x_39) ;  /* 0xfffffffc00f08947 */ /* 0x004fea000383ffff */
[----:B------:R-:W-:Y:S05]  /*7830*/  BRA `(.L_x_115) ;  /* 0xffffffa400ec7947 */ /* 0x000fea000383ffff */
.L_x_43:
[----:B-1----:R-:W-:-:S07]  /*7840*/  MOV R0, UR4 ;  /* 0x0000000400007c02 */ /* 0x002fce0008000f00 */
.L_x_116:
[----:B-1----:R1:W2:Y:S02]  /*7850*/  SYNCS.PHASECHK.TRANS64.TRYWAIT P0, [R0+URZ], R3 ;  /* 0x00000003000075a7 */ /* 0x0022a400080011ff */
[----:B--2---:R-:W-:Y:S05]  /*7860*/  @!P0 NANOSLEEP.SYNCS 0x989680 ;  /* 0x009896800000895d */ /* 0x004fea0003900000 */
[----:B------:R-:W2:Y:S02]  /*7870*/  @!P0 SYNCS.PHASECHK.TRANS64 P0, [R0+URZ], R3 ;  /* 0x00000003000085a7 */ /* 0x000ea400080010ff */
[----:B--2---:R-:W-:Y:S05]  /*7880*/  @!P0 BRA `(.L_x_116) ;  /* 0xfffffffc00f08947 */ /* 0x004fea000383ffff */
[----:B------:R-:W-:Y:S05]  /*7890*/  BRA `(.L_x_117) ;  /* 0xffffffac00907947 */ /* 0x000fea000383ffff */
.L_x_44:
[----:B------:R-:W-:-:S07]  /*78a0*/  MOV R0, UR5 ;  /* 0x0000000500007c02 */ /* 0x000fce0008000f00 */
.L_x_118:
[----:B-1----:R1:W2:Y:S02]  /*78b0*/  SYNCS.PHASECHK.TRANS64.TRYWAIT P0, [R0+URZ], R3 ;  /* 0x00000003000075a7 */ /* 0x0022a400080011ff */
[----:B--2---:R-:W-:Y:S05]  /*78c0*/  @!P0 NANOSLEEP.SYNCS 0x989680 ;  /* 0x009896800000895d */ /* 0x004fea0003900000 */
[----:B------:R-:W2:Y:S02]  /*78d0*/  @!P0 SYNCS.PHASECHK.TRANS64 P0, [R0+URZ], R3 ;  /* 0x00000003000085a7 */ /* 0x000ea400080010ff */
[----:B--2---:R-:W-:Y:S05]  /*78e0*/  @!P0 BRA `(.L_x_118) ;  /* 0xfffffffc00f08947 */ /* 0x004fea000383ffff */
[----:B------:R-:W-:Y:S05]  /*78f0*/  BRA `(.L_x_119) ;  /* 0xffffffac009c7947 */ /* 0x000fea000383ffff */
.L_x_45:
[----:B------:R-:W-:-:S07]  /*7900*/  MOV R0, UR5 ;  /* 0x0000000500007c02 */ /* 0x000fce0008000f00 */
.L_x_120:
[----:B-1----:R1:W2:Y:S02]  /*7910*/  SYNCS.PHASECHK.TRANS64.TRYWAIT P0, [R0+URZ], R3 ;  /* 0x00000003000075a7 */ /* 0x0022a400080011ff */
[----:B--2---:R-:W-:Y:S05]  /*7920*/  @!P0 NANOSLEEP.SYNCS 0x989680 ;  /* 0x009896800000895d */ /* 0x004fea0003900000 */
[----:B------:R-:W2:Y:S02]  /*7930*/  @!P0 SYNCS.PHASECHK.TRANS64 P0, [R0+URZ], R3 ;  /* 0x00000003000085a7 */ /* 0x000ea400080010ff */
[----:B--2---:R-:W-:Y:S05]  /*7940*/  @!P0 BRA `(.L_x_120) ;  /* 0xfffffffc00f08947 */ /* 0x004fea000383ffff */
[----:B------:R-:W-:Y:S05]  /*7950*/  BRA `(.L_x_121) ;  /* 0xffffffac00a87947 */ /* 0x000fea000383ffff */
.L_x_48:
[----:B-1----:R1:W2:Y:S02]  /*7960*/  SYNCS.PHASECHK.TRANS64.TRYWAIT P0, [R2+URZ+0xd0], R5 ;  /* 0x0000d005020075a7 */ /* 0x0022a400080011ff */
[----:B--2---:R-:W-:Y:S05]  /*7970*/  @!P0 NANOSLEEP.SYNCS 0x989680 ;  /* 0x009896800000895d */ /* 0x004fea0003900000 */
[----:B------:R-:W2:Y:S02]  /*7980*/  @!P0 SYNCS.PHASECHK.TRANS64 P0, [R2+URZ+0xd0], R5 ;  /* 0x0000d005020085a7 */ /* 0x000ea400080010ff */
[----:B--2---:R-:W-:Y:S05]  /*7990*/  @!P0 BRA `(.L_x_48) ;  /* 0xfffffffc00f08947 */ /* 0x004fea000383ffff */
[----:B------:R-:W-:Y:S05]  /*79a0*/  BRA `(.L_x_122) ;  /* 0xffffffb0000c7947 */ /* 0x000fea000383ffff */
.L_x_49:
[----:B------:R-:W-:-:S07]  /*79b0*/  MOV R2, UR4 ;  /* 0x0000000400027c02 */ /* 0x000fce0008000f00 */
.L_x_123:
[----:B-1----:R1:W2:Y:S02]  /*79c0*/  SYNCS.PHASECHK.TRANS64.TRYWAIT P0, [R2+URZ+0x80], R5 ;  /* 0x00008005020075a7 */ /* 0x0022a400080011ff */
[----:B--2---:R-:W-:Y:S05]  /*79d0*/  @!P0 NANOSLEEP.SYNCS 0x989680 ;  /* 0x009896800000895d */ /* 0x004fea0003900000 */
[----:B------:R-:W2:Y:S02]  /*79e0*/  @!P0 SYNCS.PHASECHK.TRANS64 P0, [R2+URZ+0x80], R5 ;  /* 0x00008005020085a7 */ /* 0x000ea400080010ff */
[----:B--2---:R-:W-:Y:S05]  /*79f0*/  @!P0 BRA `(.L_x_123) ;  /* 0xfffffffc00f08947 */ /* 0x004fea000383ffff */
[----:B------:R-:W-:Y:S05]  /*7a00*/  BRA `(.L_x_124) ;  /* 0xffffffb0001c7947 */ /* 0x000fea000383ffff */
.L_x_50:
[----:B-1----:R1:W2:Y:S02]  /*7a10*/  SYNCS.PHASECHK.TRANS64.TRYWAIT P1, [R2+URZ+0x70], R5 ;  /* 0x00007005020075a7 */ /* 0x0022a400080211ff */
[----:B--2---:R-:W-:Y:S05]  /*7a20*/  @!P1 NANOSLEEP.SYNCS 0x989680 ;  /* 0x009896800000995d */ /* 0x004fea0003900000 */
[----:B------:R-:W2:Y:S02]  /*7a30*/  @!P1 SYNCS.PHASECHK.TRANS64 P1, [R2+URZ+0x70], R5 ;  /* 0x00007005020095a7 */ /* 0x000ea400080210ff */
[----:B--2---:R-:W-:Y:S05]  /*7a40*/  @!P1 BRA `(.L_x_50) ;  /* 0xfffffffc00f09947 */ /* 0x004fea000383ffff */
[----:B------:R-:W-:Y:S05]  /*7a50*/  BRA `(.L_x_125) ;  /* 0xffffffb0004c7947 */ /* 0x000fea000383ffff */
.L_x_53:
[----:B------:R-:W-:-:S07]  /*7a60*/  MOV R0, UR4 ;  /* 0x0000000400007c02 */ /* 0x000fce0008000f00 */
.L_x_126:
[----:B-1----:R1:W2:Y:S02]  /*7a70*/  SYNCS.PHASECHK.TRANS64.TRYWAIT P0, [R0+URZ+0x80], R3 ;  /* 0x00008003000075a7 */ /* 0x0022a400080011ff */
[----:B--2---:R-:W-:Y:S05]  /*7a80*/  @!P0 NANOSLEEP.SYNCS 0x989680 ;  /* 0x009896800000895d */ /* 0x004fea0003900000 */
[----:B------:R-:W2:Y:S02]  /*7a90*/  @!P0 SYNCS.PHASECHK.TRANS64 P0, [R0+URZ+0x80], R3 ;  /* 0x00008003000085a7 */ /* 0x000ea400080010ff */
[----:B--2---:R-:W-:Y:S05]  /*7aa0*/  @!P0 BRA `(.L_x_126) ;  /* 0xfffffffc00f08947 */ /* 0x004fea000383ffff */
[----:B------:R-:W-:Y:S05]  /*7ab0*/  BRA `(.L_x_52) ;  /* 0xffffffb000a07947 */ /* 0x000fea000383ffff */
.L_x_60:
[----:B-1----:R1:W2:Y:S02]  /*7ac0*/  SYNCS.PHASECHK.TRANS64.TRYWAIT P1, [R0+URZ+0x70], R5 ;  /* 0x00007005000075a7 */ /* 0x0022a400080211ff */
[----:B--2---:R-:W-:Y:S05]  /*7ad0*/  @!P1 NANOSLEEP.SYNCS 0x989680 ;  /* 0x009896800000995d */ /* 0x004fea0003900000 */
[----:B------:R-:W2:Y:S02]  /*7ae0*/  @!P1 SYNCS.PHASECHK.TRANS64 P1, [R0+URZ+0x70], R5 ;  /* 0x00007005000095a7 */ /* 0x000ea400080210ff */
[----:B--2---:R-:W-:Y:S05]  /*7af0*/  @!P1 BRA `(.L_x_60) ;  /* 0xfffffffc00f09947 */ /* 0x004fea000383ffff */
[----:B------:R-:W-:Y:S05]  /*7b00*/  BRA `(.L_x_127) ;  /* 0xffffffb800007947 */ /* 0x000fea000383ffff */
.L_x_61:
[----:B------:R-:W-:-:S07]  /*7b10*/  MOV R3, UR19 ;  /* 0x0000001300037c02 */ /* 0x000fce0008000f00 */
.L_x_128:
[----:B-1----:R1:W2:Y:S02]  /*7b20*/  SYNCS.PHASECHK.TRANS64.TRYWAIT P0, [R3+URZ+0xb0], R0 ;  /* 0x0000b000030075a7 */ /* 0x0022a400080011ff */
[----:B--2---:R-:W-:Y:S05]  /*7b30*/  @!P0 NANOSLEEP.SYNCS 0x989680 ;  /* 0x009896800000895d */ /* 0x004fea0003900000 */
[----:B------:R-:W2:Y:S02]  /*7b40*/  @!P0 SYNCS.PHASECHK.TRANS64 P0, [R3+URZ+0xb0], R0 ;  /* 0x0000b000030085a7 */ /* 0x000ea400080010ff */
[----:B--2---:R-:W-:Y:S05]  /*7b50*/  @!P0 BRA `(.L_x_128) ;  /* 0xfffffffc00f08947 */ /* 0x004fea000383ffff */
[----:B------:R-:W-:Y:S05]  /*7b60*/  BRA `(.L_x_129) ;  /* 0xffffffb800347947 */ /* 0x000fea000383ffff */
.L_x_64:
[----:B------:R-:W-:Y:S07]  /*7b70*/  MOV R0, UR6 ;  /* 0x0000000600007c02 */ /* 0x000fee0008000f00 */
.L_x_130:
[----:B-1----:R1:W2:Y:S02]  /*7b80*/  SYNCS.PHASECHK.TRANS64.TRYWAIT P0, [R0+URZ], R3 ;  /* 0x00000003000075a7 */ /* 0x0022a400080011ff */
[----:B--2---:R-:W-:Y:S05]  /*7b90*/  @!P0 NANOSLEEP.SYNCS 0x989680 ;  /* 0x009896800000895d */ /* 0x004fea0003900000 */
[----:B------:R-:W2:Y:S02]  /*7ba0*/  @!P0 SYNCS.PHASECHK.TRANS64 P0, [R0+URZ], R3 ;  /* 0x00000003000085a7 */ /* 0x000ea400080010ff */
[----:B--2---:R-:W-:Y:S05]  /*7bb0*/  @!P0 BRA `(.L_x_130) ;  /* 0xfffffffc00f08947 */ /* 0x004fea000383ffff */
[----:B------:R-:W-:Y:S05]  /*7bc0*/  BRA `(.L_x_63) ;  /* 0xffffffb8006c7947 */ /* 0x000fea000383ffff */
.L_x_67:
[----:B------:R-:W-:-:S07]  /*7bd0*/  MOV R0, UR4 ;  /* 0x0000000400007c02 */ /* 0x000fce0008000f00 */
.L_x_131:
[----:B--2---:R2:W4:Y:S02]  /*7be0*/  SYNCS.PHASECHK.TRANS64.TRYWAIT P0, [R0+URZ], R3 ;  /* 0x00000003000075a7 */ /* 0x00452400080011ff */
[----:B----4-:R-:W-:Y:S05]  /*7bf0*/  @!P0 NANOSLEEP.SYNCS 0x989680 ;  /* 0x009896800000895d */ /* 0x010fea0003900000 */
[----:B------:R-:W4:Y:S02]  /*7c00*/  @!P0 SYNCS.PHASECHK.TRANS64 P0, [R0+URZ], R3 ;  /* 0x00000003000085a7 */ /* 0x000f2400080010ff */
[----:B----4-:R-:W-:Y:S05]  /*7c10*/  @!P0 BRA `(.L_x_131) ;  /* 0xfffffffc00f08947 */ /* 0x010fea000383ffff */
[----:B------:R-:W-:Y:S05]  /*7c20*/  BRA `(.L_x_132) ;  /* 0xffffffbc000c7947 */ /* 0x000fea000383ffff */
.L_x_68:
[----:B------:R-:W-:-:S07]  /*7c30*/  MOV R0, UR5 ;  /* 0x0000000500007c02 */ /* 0x000fce0008000f00 */
.L_x_133:
[----:B-1----:R1:W2:Y:S02]  /*7c40*/  SYNCS.PHASECHK.TRANS64.TRYWAIT P0, [R0+URZ], R3 ;  /* 0x00000003000075a7 */ /* 0x0022a400080011ff */
[----:B--2---:R-:W-:Y:S05]  /*7c50*/  @!P0 NANOSLEEP.SYNCS 0x989680 ;  /* 0x009896800000895d */ /* 0x004fea0003900000 */
[----:B------:R-:W2:Y:S02]  /*7c60*/  @!P0 SYNCS.PHASECHK.TRANS64 P0, [R0+URZ], R3 ;  /* 0x00000003000085a7 */ /* 0x000ea400080010ff */
[----:B--2---:R-:W-:Y:S05]  /*7c70*/  @!P0 BRA `(.L_x_133) ;  /* 0xfffffffc00f08947 */ /* 0x004fea000383ffff */
[----:B------:R-:W-:Y:S05]  /*7c80*/  BRA `(.L_x_134) ;  /* 0xffffffbc00187947 */ /* 0x000fea000383ffff */
.L_x_69:
[----:B------:R-:W-:-:S07]  /*7c90*/  MOV R0, UR5 ;  /* 0x0000000500007c02 */ /* 0x000fce0008000f00 */
.L_x_135:
[----:B-1----:R1:W2:Y:S02]  /*7ca0*/  SYNCS.PHASECHK.TRANS64.TRYWAIT P0, [R0+URZ], R3 ;  /* 0x00000003000075a7 */ /* 0x0022a400080011ff */
[----:B--2---:R-:W-:Y:S05]  /*7cb0*/  @!P0 NANOSLEEP.SYNCS 0x989680 ;  /* 0x009896800000895d */ /* 0x004fea0003900000 */
[----:B------:R-:W2:Y:S02]  /*7cc0*/  @!P0 SYNCS.PHASECHK.TRANS64 P0, [R0+URZ], R3 ;  /* 0x00000003000085a7 */ /* 0x000ea400080010ff */
[----:B--2---:R-:W-:Y:S05]  /*7cd0*/  @!P0 BRA `(.L_x_135) ;  /* 0xfffffffc00f08947 */ /* 0x004fea000383ffff */
[----:B------:R-:W-:Y:S05]  /*7ce0*/  BRA `(.L_x_136) ;  /* 0xffffffbc00247947 */ /* 0x000fea000383ffff */
.L_x_70:
[----:B------:R-:W-:-:S07]  /*7cf0*/  MOV R0, UR4 ;  /* 0x0000000400007c02 */ /* 0x000fce0008000f00 */
.L_x_137:
[----:B-1----:R1:W2:Y:S02]  /*7d00*/  SYNCS.PHASECHK.TRANS64.TRYWAIT P0, [R0+URZ], R3 ;  /* 0x00000003000075a7 */ /* 0x0022a400080011ff */
[----:B--2---:R-:W-:Y:S05]  /*7d10*/  @!P0 NANOSLEEP.SYNCS 0x989680 ;  /* 0x009896800000895d */ /* 0x004fea0003900000 */
[----:B------:R-:W2:Y:S02]  /*7d20*/  @!P0 SYNCS.PHASECHK.TRANS64 P0, [R0+URZ], R3 ;  /* 0x00000003000085a7 */ /* 0x000ea400080010ff */
[----:B--2---:R-:W-:Y:S05]  /*7d30*/  @!P0 BRA `(.L_x_137) ;  /* 0xfffffffc00f08947 */ /* 0x004fea000383ffff */
[----:B------:R-:W-:Y:S05]  /*7d40*/  BRA `(.L_x_138) ;  /* 0xffffffbc00307947 */ /* 0x000fea000383ffff */
.L_x_75:
[----:B--2---:R2:W4:Y:S02]  /*7d50*/  SYNCS.PHASECHK.TRANS64.TRYWAIT P0, [R12+URZ+0x70], R9 ;  /* 0x000070090c0075a7 */ /* 0x00452400080011ff */
[----:B----4-:R-:W-:Y:S05]  /*7d60*/  @!P0 NANOSLEEP.SYNCS 0x989680 ;  /* 0x009896800000895d */ /* 0x010fea0003900000 */
[----:B------:R-:W4:Y:S02]  /*7d70*/  @!P0 SYNCS.PHASECHK.TRANS64 P0, [R12+URZ+0x70], R9 ;  /* 0x000070090c0085a7 */ /* 0x000f2400080010ff */
[----:B----4-:R-:W-:Y:S05]  /*7d80*/  @!P0 BRA `(.L_x_75) ;  /* 0xfffffffc00f08947 */ /* 0x010fea000383ffff */
[----:B------:R-:W-:Y:S05]  /*7d90*/  BRA `(.L_x_139) ;  /* 0xffffffc000507947 */ /* 0x000fea000383ffff */
.L_x_78:
[----:B------:R-:W-:Y:S07]  /*7da0*/  MOV R0, UR21 ;  /* 0x0000001500007c02 */ /* 0x000fee0008000f00 */
.L_x_140:
[----:B--2---:R2:W3:Y:S02]  /*7db0*/  SYNCS.PHASECHK.TRANS64.TRYWAIT P2, [R0+URZ+0x68], R11 ;  /* 0x0000680b000075a7 */ /* 0x0044e400080411ff */
[----:B---3--:R-:W-:Y:S05]  /*7dc0*/  @!P2 NANOSLEEP.SYNCS 0x989680 ;  /* 0x009896800000a95d */ /* 0x008fea0003900000 */
[----:B------:R-:W3:Y:S02]  /*7dd0*/  @!P2 SYNCS.PHASECHK.TRANS64 P2, [R0+URZ+0x68], R11 ;  /* 0x0000680b0000a5a7 */ /* 0x000ee400080410ff */
[----:B---3--:R-:W-:Y:S05]  /*7de0*/  @!P2 BRA `(.L_x_140) ;  /* 0xfffffffc00f0a947 */ /* 0x008fea000383ffff */
[----:B------:R-:W-:Y:S05]  /*7df0*/  BRA `(.L_x_77) ;  /* 0xffffffc400b87947 */ /* 0x000fea000383ffff */
.L_x_81:
[----:B--2---:R-:W-:Y:S07]  /*7e00*/  MOV R0, UR21 ;  /* 0x0000001500007c02 */ /* 0x004fee0008000f00 */
.L_x_141:
[----:B--2---:R2:W3:Y:S02]  /*7e10*/  SYNCS.PHASECHK.TRANS64.TRYWAIT P0, [R0+URZ+0x50], R9 ;  /* 0x00005009000075a7 */ /* 0x0044e400080011ff */
[----:B---3--:R-:W-:Y:S05]  /*7e20*/  @!P0 NANOSLEEP.SYNCS 0x989680 ;  /* 0x009896800000895d */ /* 0x008fea0003900000 */
[----:B------:R-:W3:Y:S02]  /*7e30*/  @!P0 SYNCS.PHASECHK.TRANS64 P0, [R0+URZ+0x50], R9 ;  /* 0x00005009000085a7 */ /* 0x000ee400080010ff */
[----:B---3--:R-:W-:Y:S05]  /*7e40*/  @!P0 BRA `(.L_x_141) ;  /* 0xfffffffc00f08947 */ /* 0x008fea000383ffff */
[----:B------:R-:W-:Y:S05]  /*7e50*/  BRA `(.L_x_142) ;  /* 0xffffffc800147947 */ /* 0x000fea000383ffff */
.L_x_82:
[----:B------:R-:W-:Y:S07]  /*7e60*/  MOV R0, UR21 ;  /* 0x0000001500007c02 */ /* 0x000fee0008000f00 */
.L_x_143:
[----:B--2---:R2:W3:Y:S02]  /*7e70*/  SYNCS.PHASECHK.TRANS64.TRYWAIT P0, [R0+URZ+0x58], R9 ;  /* 0x00005809000075a7 */ /* 0x0044e400080011ff */
[----:B---3--:R-:W-:Y:S05]  /*7e80*/  @!P0 NANOSLEEP.SYNCS 0x989680 ;  /* 0x009896800000895d */ /* 0x008fea0003900000 */
[----:B------:R-:W3:Y:S02]  /*7e90*/  @!P0 SYNCS.PHASECHK.TRANS64 P0, [R0+URZ+0x58], R9 ;  /* 0x00005809000085a7 */ /* 0x000ee400080010ff */
[----:B---3--:R-:W-:Y:S05]  /*7ea0*/  @!P0 BRA `(.L_x_143) ;  /* 0xfffffffc00f08947 */ /* 0x008fea000383ffff */
[----:B------:R-:W-:Y:S05]  /*7eb0*/  BRA `(.L_x_144) ;  /* 0xffffffc8004c7947 */ /* 0x000fea000383ffff */
.L_x_84:
[----:B------:R-:W-:-:S07]  /*7ec0*/  MOV R0, UR21 ;  /* 0x0000001500007c02 */ /* 0x000fce0008000f00 */
.L_x_145:
[----:B---3--:R3:W4:Y:S02]  /*7ed0*/  SYNCS.PHASECHK.TRANS64.TRYWAIT P0, [R0+URZ+0x50], R3 ;  /* 0x00005003000075a7 */ /* 0x00872400080011ff */
[----:B----4-:R-:W-:Y:S05]  /*7ee0*/  @!P0 NANOSLEEP.SYNCS 0x989680 ;  /* 0x009896800000895d */ /* 0x010fea0003900000 */
[----:B------:R-:W4:Y:S02]  /*7ef0*/  @!P0 SYNCS.PHASECHK.TRANS64 P0, [R0+URZ+0x50], R3 ;  /* 0x00005003000085a7 */ /* 0x000f2400080010ff */
[----:B----4-:R-:W-:Y:S05]  /*7f00*/  @!P0 BRA `(.L_x_145) ;  /* 0xfffffffc00f08947 */ /* 0x010fea000383ffff */
[----:B------:R-:W-:Y:S05]  /*7f10*/  BRA `(.L_x_146) ;  /* 0xffffffc800bc7947 */ /* 0x000fea000383ffff */
.L_x_86:
[----:B-1----:R1:W2:Y:S02]  /*7f20*/  SYNCS.PHASECHK.TRANS64.TRYWAIT P0, [R3+URZ+0x70], R0 ;  /* 0x00007000030075a7 */ /* 0x0022a400080011ff */
[----:B--2---:R-:W-:Y:S05]  /*7f30*/  @!P0 NANOSLEEP.SYNCS 0x989680 ;  /* 0x009896800000895d */ /* 0x004fea0003900000 */
[----:B------:R-:W2:Y:S02]  /*7f40*/  @!P0 SYNCS.PHASECHK.TRANS64 P0, [R3+URZ+0x70], R0 ;  /* 0x00007000030085a7 */ /* 0x000ea400080010ff */
[----:B--2---:R-:W-:Y:S05]  /*7f50*/  @!P0 BRA `(.L_x_86) ;  /* 0xfffffffc00f08947 */ /* 0x004fea000383ffff */
[----:B------:R-:W-:Y:S05]  /*7f60*/  BRA `(.L_x_147) ;  /* 0xffffffcc00847947 */ /* 0x000fea000383ffff */
.L_x_97:
[----:B--2---:R2:W1:Y:S02]  /*7f70*/  SYNCS.PHASECHK.TRANS64.TRYWAIT P1, [R2+URZ+0x40], R5 ;  /* 0x00004005020075a7 */ /* 0x00446400080211ff */
[----:B-1----:R-:W-:Y:S05]  /*7f80*/  @!P1 NANOSLEEP.SYNCS 0x989680 ;  /* 0x009896800000995d */ /* 0x002fea0003900000 */
[----:B------:R-:W1:Y:S02]  /*7f90*/  @!P1 SYNCS.PHASECHK.TRANS64 P1, [R2+URZ+0x40], R5 ;  /* 0x00004005020095a7 */ /* 0x000e6400080210ff */
[----:B-1----:R-:W-:Y:S05]  /*7fa0*/  @!P1 BRA `(.L_x_97) ;  /* 0xfffffffc00f09947 */ /* 0x002fea000383ffff */
[----:B------:R-:W-:Y:S05]  /*7fb0*/  BRA `(.L_x_96) ;  /* 0xffffffd800f87947 */ /* 0x000fea000383ffff */
.L_x_99:
[----:B--2---:R2:W4:Y:S02]  /*7fc0*/  SYNCS.PHASECHK.TRANS64.TRYWAIT P0, [R100+URZ+0x90], R3 ;  /* 0x00009003640075a7 */ /* 0x00452400080011ff */
[----:B----4-:R-:W-:Y:S05]  /*7fd0*/  @!P0 NANOSLEEP.SYNCS 0x989680 ;  /* 0x009896800000895d */ /* 0x010fea0003900000 */
[----:B------:R-:W4:Y:S02]  /*7fe0*/  @!P0 SYNCS.PHASECHK.TRANS64 P0, [R100+URZ+0x90], R3 ;  /* 0x00009003640085a7 */ /* 0x000f2400080010ff */
[----:B----4-:R-:W-:Y:S05]  /*7ff0*/  @!P0 BRA `(.L_x_99) ;  /* 0xfffffffc00f08947 */ /* 0x010fea000383ffff */
[----:B------:R-:W-:Y:S05]  /*8000*/  BRA `(.L_x_98) ;  /* 0xffffffdc00487947 */ /* 0x000fea000383ffff */
.L_x_107:
[----:B---3--:R3:W4:Y:S02]  /*8010*/  SYNCS.PHASECHK.TRANS64.TRYWAIT P0, [R109+URZ+0x40], R4 ;  /* 0x000040046d0075a7 */ /* 0x00872400080011ff */
[----:B----4-:R-:W-:Y:S05]  /*8020*/  @!P0 NANOSLEEP.SYNCS 0x989680 ;  /* 0x009896800000895d */ /* 0x010fea0003900000 */
[----:B------:R-:W4:Y:S02]  /*8030*/  @!P0 SYNCS.PHASECHK.TRANS64 P0, [R109+URZ+0x40], R4 ;  /* 0x000040046d0085a7 */ /* 0x000f2400080010ff */
[----:B----4-:R-:W-:Y:S05]  /*8040*/  @!P0 BRA `(.L_x_107) ;  /* 0xfffffffc00f08947 */ /* 0x010fea000383ffff */
[----:B------:R-:W-:Y:S05]  /*8050*/  BRA `(.L_x_106) ;  /* 0xffffffe8003c7947 */ /* 0x000fea000383ffff */
        .weak           $__internal_0_$__cuda_sm10x_tcgen05_guardrail_trap_col_being_dealloced_not_returned_by_alloc
        .type           $__internal_0_$__cuda_sm10x_tcgen05_guardrail_trap_col_being_dealloced_not_returned_by_alloc,@function
        .size           $__internal_0_$__cuda_sm10x_tcgen05_guardrail_trap_col_being_dealloced_not_returned_by_alloc,($__internal_1_$__cuda_sm10x_tcgen05_guardrail_trap_phase_invalid_during_alloc - $__internal_0_$__cuda_sm10x_tcgen05_guardrail_trap_col_being_dealloced_not_returned_by_alloc)
$__internal_0_$__cuda_sm10x_tcgen05_guardrail_trap_col_being_dealloced_not_returned_by_alloc:
[----:B------:R-:W-:Y:S05]  /*8060*/  BPT.TRAP 0x1 ;  /* 0x000000040000795c */ /* 0x000fea0000300000 */
[----:B------:R-:W-:-:S04]  /*8070*/  HFMA2 R3, -RZ, RZ, 0, 0 ;  /* 0x00000000ff037431 */ /* 0x000fc800000001ff */
[----:B------:R-:W-:Y:S05]  /*8080*/  RET.REL.NODEC R2 `(_ZN7cutlass13device_kernelINS_4gemm6kernel13GemmUniversalIN4cute5tupleIJiiiiEEENS1_10collective13CollectiveMmaINS1_35MainloopSm100TmaUmmaWarpSpecializedILi4ELi2ELi4ENS5_IJNS4_1CILi1EEENSA_ILi2EEESB_EEEEENS5_IJNSA_ILi64EEENSA_ILi128EEENSA_ILi32EEEEEENS_12float_e5m2_tENS5_IJlSB_lEEESJ_SK_NS4_8TiledMMAINS4_8MMA_AtomIJNS4_10MMA_TraitsINS4_19SM100_MMA_F8F6F4_SSEJSJ_SJ_fSF_SG_NS4_17integral_constantINS4_4UMMA5MajorELSR_0EEESS_NSP_INSQ_7ScaleInELST_0EEESU_EEEEEENS4_6LayoutINS5_IJSB_SB_SB_EEENS5_IJNSA_ILi0EEESZ_SZ_EEEEENS5_IJNS4_10UnderscoreES12_S12_EEEEENS4_23SM90_TMA_LOAD_MULTICASTENS4_14ComposedLayoutINS4_7SwizzleILi1ELi4ELi3EEENS4_18smem_ptr_flag_bitsILi8EEENSX_INS5_IJNSA_ILi8EEESH_EEENS5_IJSH_SB_EEEEEEEvNS4_8identityENS4_13SM90_TMA_LOADES1F_vS1G_EENS_8epilogue10collective18CollectiveEpilogueINS1J_23Sm100TmaWarpSpecializedILi2ELi2ELi32ELb0ELb0EEEJSI_NS5_IJNSX_ISF_SB_EES1O_EEESJ_SK_SJ_SK_NS1J_6fusion15FusionCallbacksIS1N_NS1Q_17LinearCombinationISJ_fSJ_fLNS_15FloatRoundStyleE2EEESI_S1P_JEEENS4_5SM1004TMEM4LOAD26SM100_TMEM_LOAD_16dp32b32xES1H_NS16_INS17_ILi2ELi4ELi3EEES1A_NSX_INS5_IJS1B_SF_EEENS5_IJSF_SB_EEEEEEENS4_39AutoVectorizingCopyWithAssumedAlignmentILi128EEENS4_14SM90_TMA_STOREES24_S26_S26_EEEvvEEEEvNT_6ParamsE) ;  /* 0xffffff7c02dc7950 */ /* 0x000fea0003c3ffff */
        .weak           $__internal_1_$__cuda_sm10x_tcgen05_guardrail_trap_phase_invalid_during_alloc
        .type           $__internal_1_$__cuda_sm10x_tcgen05_guardrail_trap_phase_invalid_during_alloc,@function
        .size           $__internal_1_$__cuda_sm10x_tcgen05_guardrail_trap_phase_invalid_during_alloc,($__internal_2_$__cuda_sm10x_tcgen05_guardrail_trap_unallocated_columns_being_dealloced - $__internal_1_$__cuda_sm10x_tcgen05_guardrail_trap_phase_invalid_during_alloc)
$__internal_1_$__cuda_sm10x_tcgen05_guardrail_trap_phase_invalid_during_alloc:
[----:B------:R-:W-:Y:S05]  /*8090*/  BPT.TRAP 0x1 ;  /* 0x000000040000795c */ /* 0x000fea0000300000 */
[----:B------:R-:W-:-:S04]  /*80a0*/  MOV R5, 0x0 ;  /* 0x0000000000057802 */ /* 0x000fc80000000f00 */
[----:B------:R-:W-:Y:S05]  /*80b0*/  RET.REL.NODEC R4 `(_ZN7cutlass13device_kernelINS_4gemm6kernel13GemmUniversalIN4cute5tupleIJiiiiEEENS1_10collective13CollectiveMmaINS1_35MainloopSm100TmaUmmaWarpSpecializedILi4ELi2ELi4ENS5_IJNS4_1CILi1EEENSA_ILi2EEESB_EEEEENS5_IJNSA_ILi64EEENSA_ILi128EEENSA_ILi32EEEEEENS_12float_e5m2_tENS5_IJlSB_lEEESJ_SK_NS4_8TiledMMAINS4_8MMA_AtomIJNS4_10MMA_TraitsINS4_19SM100_MMA_F8F6F4_SSEJSJ_SJ_fSF_SG_NS4_17integral_constantINS4_4UMMA5MajorELSR_0EEESS_NSP_INSQ_7ScaleInELST_0EEESU_EEEEEENS4_6LayoutINS5_IJSB_SB_SB_EEENS5_IJNSA_ILi0EEESZ_SZ_EEEEENS5_IJNS4_10UnderscoreES12_S12_EEEEENS4_23SM90_TMA_LOAD_MULTICASTENS4_14ComposedLayoutINS4_7SwizzleILi1ELi4ELi3EEENS4_18smem_ptr_flag_bitsILi8EEENSX_INS5_IJNSA_ILi8EEESH_EEENS5_IJSH_SB_EEEEEEEvNS4_8identityENS4_13SM90_TMA_LOADES1F_vS1G_EENS_8epilogue10collective18CollectiveEpilogueINS1J_23Sm100TmaWarpSpecializedILi2ELi2ELi32ELb0ELb0EEEJSI_NS5_IJNSX_ISF_SB_EES1O_EEESJ_SK_SJ_SK_NS1J_6fusion15FusionCallbacksIS1N_NS1Q_17LinearCombinationISJ_fSJ_fLNS_15FloatRoundStyleE2EEESI_S1P_JEEENS4_5SM1004TMEM4LOAD26SM100_TMEM_LOAD_16dp32b32xES1H_NS16_INS17_ILi2ELi4ELi3EEES1A_NSX_INS5_IJS1B_SF_EEENS5_IJSF_SB_EEEEEEENS4_39AutoVectorizingCopyWithAssumedAlignmentILi128EEENS4_14SM90_TMA_STOREES24_S26_S26_EEEvvEEEEvNT_6ParamsE) ;  /* 0xffffff7c04d07950 */ /* 0x000fea0003c3ffff */
        .weak           $__internal_2_$__cuda_sm10x_tcgen05_guardrail_trap_unallocated_columns_being_dealloced
        .type           $__internal_2_$__cuda_sm10x_tcgen05_guardrail_trap_unallocated_columns_being_dealloced,@function
        .size           $__internal_2_$__cuda_sm10x_tcgen05_guardrail_trap_unallocated_columns_being_dealloced,(.L_x_149 - $__internal_2_$__cuda_sm10x_tcgen05_guardrail_trap_unallocated_columns_being_dealloced)
$__internal_2_$__cuda_sm10x_tcgen05_guardrail_trap_unallocated_columns_being_dealloced:
[----:B------:R-:W-:Y:S05]  /*80c0*/  BPT.TRAP 0x1 ;  /* 0x000000040000795c */ /* 0x000fea0000300000 */
[----:B------:R-:W-:-:S04]  /*80d0*/  HFMA2 R3, -RZ, RZ, 0, 0 ;  /* 0x00000000ff037431 */ /* 0x000fc800000001ff */
[----:B------:R-:W-:Y:S05]  /*80e0*/  RET.REL.NODEC R2 `(_ZN7cutlass13device_kernelINS_4gemm6kernel13GemmUniversalIN4cute5tupleIJiiiiEEENS1_10collective13CollectiveMmaINS1_35MainloopSm100TmaUmmaWarpSpecializedILi4ELi2ELi4ENS5_IJNS4_1CILi1EEENSA_ILi2EEESB_EEEEENS5_IJNSA_ILi64EEENSA_ILi128EEENSA_ILi32EEEEEENS_12float_e5m2_tENS5_IJlSB_lEEESJ_SK_NS4_8TiledMMAINS4_8MMA_AtomIJNS4_10MMA_TraitsINS4_19SM100_MMA_F8F6F4_SSEJSJ_SJ_fSF_SG_NS4_17integral_constantINS4_4UMMA5MajorELSR_0EEESS_NSP_INSQ_7ScaleInELST_0EEESU_EEEEEENS4_6LayoutINS5_IJSB_SB_SB_EEENS5_IJNSA_ILi0EEESZ_SZ_EEEEENS5_IJNS4_10UnderscoreES12_S12_EEEEENS4_23SM90_TMA_LOAD_MULTICASTENS4_14ComposedLayoutINS4_7SwizzleILi1ELi4ELi3EEENS4_18smem_ptr_flag_bitsILi8EEENSX_INS5_IJNSA_ILi8EEESH_EEENS5_IJSH_SB_EEEEEEEvNS4_8identityENS4_13SM90_TMA_LOADES1F_vS1G_EENS_8epilogue10collective18CollectiveEpilogueINS1J_23Sm100TmaWarpSpecializedILi2ELi2ELi32ELb0ELb0EEEJSI_NS5_IJNSX_ISF_SB_EES1O_EEESJ_SK_SJ_SK_NS1J_6fusion15FusionCallbacksIS1N_NS1Q_17LinearCombinationISJ_fSJ_fLNS_15FloatRoundStyleE2EEESI_S1P_JEEENS4_5SM1004TMEM4LOAD26SM100_TMEM_LOAD_16dp32b32xES1H_NS16_INS17_ILi2ELi4ELi3EEES1A_NSX_INS5_IJS1B_SF_EEENS5_IJSF_SB_EEEEEEENS4_39AutoVectorizingCopyWithAssumedAlignmentILi128EEENS4_14SM90_TMA_STOREES24_S26_S26_EEEvvEEEEvNT_6ParamsE) ;  /* 0xffffff7c02c47950 */ /* 0x000fea0003c3ffff */
.L_x_148:
[----:B------:R-:W-:-:S00]  /*80f0*/  BRA `(.L_x_148) ;  /* 0xfffffffc00fc7947 */ /* 0x000fc0000383ffff */
[----:B------:R-:W-:-:S00]  /*8100*/  NOP ;  /* 0x0000000000007918 */ /* 0x000fc00000000000 */
[----:B------:R-:W-:-:S00]  /*8110*/  NOP ;  /* 0x0000000000007918 */ /* 0x000fc00000000000 */
[----:B------:R-:W-:-:S00]  /*8120*/  NOP ;  /* 0x0000000000007918 */ /* 0x000fc00000000000 */
[----:B------:R-:W-:-:S00]  /*8130*/  NOP ;  /* 0x0000000000007918 */ /* 0x000fc00000000000 */
[----:B------:R-:W-:-:S00]  /*8140*/  NOP ;  /* 0x0000000000007918 */ /* 0x000fc00000000000 */
[----:B------:R-:W-:-:S00]  /*8150*/  NOP ;  /* 0x0000000000007918 */ /* 0x000fc00000000000 */
[----:B------:R-:W-:-:S00]  /*8160*/  NOP ;  /* 0x0000000000007918 */ /* 0x000fc00000000000 */
[----:B------:R-:W-:-:S00]  /*8170*/  NOP ;  /* 0x0000000000007918 */ /* 0x000fc00000000000 */
.L_x_149:


//--------------------- .nv.global.init           --------------------------
	.section	.nv.global.init,"aw",@progbits
.nv.global.init:
	.type		$str$27,@object
	.size		$str$27,($str$28 - $str$27)
$str$27:
        /*0000*/ 	.byte	0x28, 0x61, 0x64, 0x64, 0x72, 0x65, 0x73, 0x73, 0x20, 0x26, 0x20, 0x6d, 0x61, 0x73, 0x6b, 0x29
        /*0010*/ 	.byte	0x20, 0x3d, 0x3d, 0x20, 0x30, 0x00
	.type		$str$28,@object
	.size		$str$28,($str$26 - $str$28)
$str$28:
        /*0016*/ 	.byte	0x2f, 0x74, 0x6d, 0x70, 0x2f, 0x63, 0x75, 0x74, 0x6c, 0x61, 0x73, 0x73, 0x5f, 0x73, 0x77, 0x65
        /*0026*/ 	.byte	0x65, 0x70, 0x5f, 0x73, 0x72, 0x63, 0x2f, 0x69, 0x6e, 0x63, 0x6c, 0x75, 0x64, 0x65, 0x2f, 0x63
        /*0036*/ 	.byte	0x75, 0x74, 0x65, 0x2f, 0x70, 0x6f, 0x69, 0x6e, 0x74, 0x65, 0x72, 0x5f, 0x66, 0x6c, 0x61, 0x67
        /*0046*/ 	.byte	0x67, 0x65, 0x64, 0x2e, 0x68, 0x70, 0x70, 0x00
	.type		$str$26,@object
	.size		$str$26,($str$25 - $str$26)
$str$26:
        /*004e*/ 	.byte	0x2f, 0x74, 0x6d, 0x70, 0x2f, 0x63, 0x75, 0x74, 0x6c, 0x61, 0x73, 0x73, 0x5f, 0x73, 0x77, 0x65
        /*005e*/ 	.byte	0x65, 0x70, 0x5f, 0x73, 0x72, 0x63, 0x2f, 0x69, 0x6e, 0x63, 0x6c, 0x75, 0x64, 0x65, 0x2f, 0x63
        /*006e*/ 	.byte	0x75, 0x74, 0x65, 0x2f, 0x61, 0x74, 0x6f, 0x6d, 0x2f, 0x63, 0x6f, 0x70, 0x79, 0x5f, 0x74, 0x72
        /*007e*/ 	.byte	0x61, 0x69, 0x74, 0x73, 0x5f, 0x73, 0x6d, 0x31, 0x30, 0x30, 0x2e, 0x68, 0x70, 0x70, 0x00
	.type		$str$25,@object
	.size		$str$25,(__unnamed_1 - $str$25)
$str$25:
        /*008d*/ 	.byte	0x28, 0x28, 0x75, 0x69, 0x6e, 0x74, 0x33, 0x32, 0x5f, 0x74, 0x28, 0x74, 0x68, 0x72, 0x65, 0x61
        /*009d*/ 	.byte	0x64, 0x49, 0x64, 0x78, 0x2e, 0x78, 0x29, 0x20, 0x2f, 0x20, 0x33, 0x32, 0x29, 0x20, 0x25, 0x20
        /*00ad*/ 	.byte	0x34, 0x29, 0x20, 0x3d, 0x3d, 0x20, 0x28, 0x28, 0x28, 0x74, 0x6d, 0x65, 0x6d, 0x5f, 0x61, 0x64
        /*00bd*/ 	.byte	0x64, 0x72, 0x20, 0x3e, 0x3e, 0x20, 0x31, 0x36, 0x29, 0x20, 0x2f, 0x20, 0x33, 0x32, 0x29, 0x20
        /*00cd*/ 	.byte	0x25, 0x20, 0x34, 0x29, 0x00
	.type		__unnamed_1,@object
	.size		__unnamed_1,(__unnamed_2 - __unnamed_1)
__unnamed_1:
        /*00d2*/ 	.byte	0x61, 0x75, 0x74, 0x6f, 0x20, 0x63, 0x75, 0x74, 0x65, 0x3a, 0x3a, 0x61, 0x73, 0x5f, 0x70, 0x6f
        /* <DEDUP_REMOVED lines=24> */
        /*0262*/ 	.byte	0x3c, 0x34, 0x30, 0x39, 0x36, 0x3e, 0x3e, 0x3e, 0x3e, 0x5d, 0x00
	.type		__unnamed_2,@object
	.size		__unnamed_2,(.L_2 - __unnamed_2)
__unnamed_2:
        /* <DEDUP_REMOVED lines=40> */
        /*04ed*/ 	.byte	0x74, 0x65, 0x3a, 0x3a, 0x43, 0x3c, 0x30, 0x3e, 0x3e, 0x3e, 0x3e, 0x5d, 0x00
.L_2:


//--------------------- .nv.shared._ZN7cutlass13device_kernelINS_4gemm6kernel13GemmUniversalIN4cute5tupleIJiiiiEEENS1_10collective13CollectiveMmaINS1_35MainloopSm100TmaUmmaWarpSpecializedILi4ELi2ELi4ENS5_IJNS4_1CILi1EEENSA_ILi2EEESB_EEEEENS5_IJNSA_ILi64EEENSA_ILi128EEENSA_ILi32EEEEEENS_12float_e5m2_tENS5_IJlSB_lEEESJ_SK_NS4_8TiledMMAINS4_8MMA_AtomIJNS4_10MMA_TraitsINS4_19SM100_MMA_F8F6F4_SSEJSJ_SJ_fSF_SG_NS4_17integral_constantINS4_4UMMA5MajorELSR_0EEESS_NSP_INSQ_7ScaleInELST_0EEESU_EEEEEENS4_6LayoutINS5_IJSB_SB_SB_EEENS5_IJNSA_ILi0EEESZ_SZ_EEEEENS5_IJNS4_10UnderscoreES12_S12_EEEEENS4_23SM90_TMA_LOAD_MULTICASTENS4_14ComposedLayoutINS4_7SwizzleILi1ELi4ELi3EEENS4_18smem_ptr_flag_bitsILi8EEENSX_INS5_IJNSA_ILi8EEESH_EEENS5_IJSH_SB_EEEEEEEvNS4_8identityENS4_13SM90_TMA_LOADES1F_vS1G_EENS_8epilogue10collective18CollectiveEpilogueINS1J_23Sm100TmaWarpSpecializedILi2ELi2ELi32ELb0ELb0EEEJSI_NS5_IJNSX_ISF_SB_EES1O_EEESJ_SK_SJ_SK_NS1J_6fusion15FusionCallbacksIS1N_NS1Q_17LinearCombinationISJ_fSJ_fLNS_15FloatRoundStyleE2EEESI_S1P_JEEENS4_5SM1004TMEM4LOAD26SM100_TMEM_LOAD_16dp32b32xES1H_NS16_INS17_ILi2ELi4ELi3EEES1A_NSX_INS5_IJS1B_SF_EEENS5_IJSF_SB_EEEEEEENS4_39AutoVectorizingCopyWithAssumedAlignmentILi128EEENS4_14SM90_TMA_STOREES24_S26_S26_EEEvvEEEEvNT_6ParamsE --------------------------
	.section	.nv.shared._ZN7cutlass13device_kernelINS_4gemm6kernel13GemmUniversalIN4cute5tupleIJiiiiEEENS1_10collective13CollectiveMmaINS1_35MainloopSm100TmaUmmaWarpSpecializedILi4ELi2ELi4ENS5_IJNS4_1CILi1EEENSA_ILi2EEESB_EEEEENS5_IJNSA_ILi64EEENSA_ILi128EEENSA_ILi32EEEEEENS_12float_e5m2_tENS5_IJlSB_lEEESJ_SK_NS4_8TiledMMAINS4_8MMA_AtomIJNS4_10MMA_TraitsINS4_19SM100_MMA_F8F6F4_SSEJSJ_SJ_fSF_SG_NS4_17integral_constantINS4_4UMMA5MajorELSR_0EEESS_NSP_INSQ_7ScaleInELST_0EEESU_EEEEEENS4_6LayoutINS5_IJSB_SB_SB_EEENS5_IJNSA_ILi0EEESZ_SZ_EEEEENS5_IJNS4_10UnderscoreES12_S12_EEEEENS4_23SM90_TMA_LOAD_MULTICASTENS4_14ComposedLayoutINS4_7SwizzleILi1ELi4ELi3EEENS4_18smem_ptr_flag_bitsILi8EEENSX_INS5_IJNSA_ILi8EEESH_EEENS5_IJSH_SB_EEEEEEEvNS4_8identityENS4_13SM90_TMA_LOADES1F_vS1G_EENS_8epilogue10collective18CollectiveEpilogueINS1J_23Sm100TmaWarpSpecializedILi2ELi2ELi32ELb0ELb0EEEJSI_NS5_IJNSX_ISF_SB_EES1O_EEESJ_SK_SJ_SK_NS1J_6fusion15FusionCallbacksIS1N_NS1Q_17LinearCombinationISJ_fSJ_fLNS_15FloatRoundStyleE2EEESI_S1P_JEEENS4_5SM1004TMEM4LOAD26SM100_TMEM_LOAD_16dp32b32xES1H_NS16_INS17_ILi2ELi4ELi3EEES1A_NSX_INS5_IJS1B_SF_EEENS5_IJSF_SB_EEEEEEENS4_39AutoVectorizingCopyWithAssumedAlignmentILi128EEENS4_14SM90_TMA_STOREES24_S26_S26_EEEvvEEEEvNT_6ParamsE,"aw",@nobits
	.sectionflags	@""
	.align	16
	.zero		1024


//--------------------- .nv.shared.reserved.0     --------------------------
	.section	.nv.shared.reserved.0,"aw",@nobits
	.weak		__nv_reservedSMEM_offset_0_alias
	.size		__nv_reservedSMEM_offset_0_alias, 0, 64
	.other		__nv_reservedSMEM_offset_0_alias,@"STO_CUDA_RESERVED_SHARED STV_DEFAULT"
__nv_reservedSMEM_offset_0_alias:
	.zero		0
.nv.shared.reserved.0:
	.zero		64
	.weak		__nv_reservedSMEM_tcgen05_partition
	.type		__nv_reservedSMEM_tcgen05_partition,@object
	.size		__nv_reservedSMEM_tcgen05_partition,(.L_0 - __nv_reservedSMEM_tcgen05_partition)
__nv_reservedSMEM_tcgen05_partition:
	.zero		32
.L_0:


//--------------------- .nv.global                --------------------------
	.section	.nv.global,"aw",@nobits
.nv.global:
	.type		_ZN39_INTERNAL_dcedf767_4_k_cu_c0cdebf6_90204cute1_E,@object
	.size		_ZN39_INTERNAL_dcedf767_4_k_cu_c0cdebf6_90204cute1_E,(_ZN39_INTERNAL_dcedf767_4_k_cu_c0cdebf6_90204cuda3std3__45__cpo6cbeginE - _ZN39_INTERNAL_dcedf767_4_k_cu_c0cdebf6_90204cute1_E)
_ZN39_INTERNAL_dcedf767_4_k_cu_c0cdebf6_90204cute1_E:
	.zero		1
	.type		_ZN39_INTERNAL_dcedf767_4_k_cu_c0cdebf6_90204cuda3std3__45__cpo6cbeginE,@object
	.size		_ZN39_INTERNAL_dcedf767_4_k_cu_c0cdebf6_90204cuda3std3__45__cpo6cbeginE,(_ZN39_INTERNAL_dcedf767_4_k_cu_c0cdebf6_90204cuda3std3__48in_placeE - _ZN39_INTERNAL_dcedf767_4_k_cu_c0cdebf6_90204cuda3std3__45__cpo6cbeginE)
_ZN39_INTERNAL_dcedf767_4_k_cu_c0cdebf6_90204cuda3std3__45__cpo6cbeginE:
	.zero		1
	.type		_ZN39_INTERNAL_dcedf767_4_k_cu_c0cdebf6_90204cuda3std3__48in_placeE,@object
	.size		_ZN39_INTERNAL_dcedf767_4_k_cu_c0cdebf6_90204cuda3std3__48in_placeE,(_ZN39_INTERNAL_dcedf767_4_k_cu_c0cdebf6_90204cuda3std6ranges3__45__cpo9iter_moveE - _ZN39_INTERNAL_dcedf767_4_k_cu_c0cdebf6_90204cuda3std3__48in_placeE)
_ZN39_INTERNAL_dcedf767_4_k_cu_c0cdebf6_90204cuda3std3__48in_placeE:
	.zero		1
	.type		_ZN39_INTERNAL_dcedf767_4_k_cu_c0cdebf6_90204cuda3std6ranges3__45__cpo9iter_moveE,@object
	.size		_ZN39_INTERNAL_dcedf767_4_k_cu_c0cdebf6_90204cuda3std6ranges3__45__cpo9iter_moveE,(_ZN39_INTERNAL_dcedf767_4_k_cu_c0cdebf6_90204cuda3std3__45__cpo5beginE - _ZN39_INTERNAL_dcedf767_4_k_cu_c0cdebf6_90204cuda3std6ranges3__45__cpo9iter_moveE)
_ZN39_INTERNAL_dcedf767_4_k_cu_c0cdebf6_90204cuda3std6ranges3__45__cpo9iter_moveE:
	.zero		1
	.type		_ZN39_INTERNAL_dcedf767_4_k_cu_c0cdebf6_90204cuda3std3__45__cpo5beginE,@object
	.size		_ZN39_INTERNAL_dcedf767_4_k_cu_c0cdebf6_90204cuda3std3__45__cpo5beginE,(_ZN39_INTERNAL_dcedf767_4_k_cu_c0cdebf6_90204cuda3std3__441_GLOBAL__N__dcedf767_4_k_cu_c0cdebf6_90206ignoreE - _ZN39_INTERNAL_dcedf767_4_k_cu_c0cdebf6_90204cuda3std3__45__cpo5beginE)
_ZN39_INTERNAL_dcedf767_4_k_cu_c0cdebf6_90204cuda3std3__45__cpo5beginE:
	.zero		1
	.type		_ZN39_INTERNAL_dcedf767_4_k_cu_c0cdebf6_90204cuda3std3__441_GLOBAL__N__dcedf767_4_k_cu_c0cdebf6_90206ignoreE,@object
	.size		_ZN39_INTERNAL_dcedf767_4_k_cu_c0cdebf6_90204cuda3std3__441_GLOBAL__N__dcedf767_4_k_cu_c0cdebf6_90206ignoreE,(_ZN39_INTERNAL_dcedf767_4_k_cu_c0cdebf6_90204cute7productE - _ZN39_INTERNAL_dcedf767_4_k_cu_c0cdebf6_90204cuda3std3__441_GLOBAL__N__dcedf767_4_k_cu_c0cdebf6_90206ignoreE)
_ZN39_INTERNAL_dcedf767_4_k_cu_c0cdebf6_90204cuda3std3__441_GLOBAL__N__dcedf767_4_k_cu_c0cdebf6_90206ignoreE:
	.zero		1
	.type		_ZN39_INTERNAL_dcedf767_4_k_cu_c0cdebf6_90204cute7productE,@object
	.size		_ZN39_INTERNAL_dcedf767_4_k_cu_c0cdebf6_90204cute7productE,(_ZN39_INTERNAL_dcedf767_4_k_cu_c0cdebf6_90204cuda3std3__45__cpo3endE - _ZN39_INTERNAL_dcedf767_4_k_cu_c0cdebf6_90204cute7productE)
_ZN39_INTERNAL_dcedf767_4_k_cu_c0cdebf6_90204cute7productE:
	.zero		1
	.type		_ZN39_INTERNAL_dcedf767_4_k_cu_c0cdebf6_90204cuda3std3__45__cpo3endE,@object
	.size		_ZN39_INTERNAL_dcedf767_4_k_cu_c0cdebf6_90204cuda3std3__45__cpo3endE,(_ZN39_INTERNAL_dcedf767_4_k_cu_c0cdebf6_90204cuda3std3__419piecewise_constructE - _ZN39_INTERNAL_dcedf767_4_k_cu_c0cdebf6_90204cuda3std3__45__cpo3endE)
_ZN39_INTERNAL_dcedf767_4_k_cu_c0cdebf6_90204cuda3std3__45__cpo3endE:
	.zero		1
	.type		_ZN39_INTERNAL_dcedf767_4_k_cu_c0cdebf6_90204cuda3std3__419piecewise_constructE,@object
	.size		_ZN39_INTERNAL_dcedf767_4_k_cu_c0cdebf6_90204cuda3std3__419piecewise_constructE,(_ZN39_INTERNAL_dcedf767_4_k_cu_c0cdebf6_90204cuda3std3__45__cpo4cendE - _ZN39_INTERNAL_dcedf767_4_k_cu_c0cdebf6_90204cuda3std3__419piecewise_constructE)
_ZN39_INTERNAL_dcedf767_4_k_cu_c0cdebf6_90204cuda3std3__419piecewise_constructE:
	.zero		1
	.type		_ZN39_INTERNAL_dcedf767_4_k_cu_c0cdebf6_90204cuda3std3__45__cpo4cendE,@object
	.size		_ZN39_INTERNAL_dcedf767_4_k_cu_c0cdebf6_90204cuda3std3__45__cpo4cendE,(_ZN39_INTERNAL_dcedf767_4_k_cu_c0cdebf6_90204cuda3std6ranges3__45__cpo4swapE - _ZN39_INTERNAL_dcedf767_4_k_cu_c0cdebf6_90204cuda3std3__45__cpo4cendE)
_ZN39_INTERNAL_dcedf767_4_k_cu_c0cdebf6_90204cuda3std3__45__cpo4cendE:
	.zero		1
	.type		_ZN39_INTERNAL_dcedf767_4_k_cu_c0cdebf6_90204cuda3std6ranges3__45__cpo4swapE,@object
	.size		_ZN39_INTERNAL_dcedf767_4_k_cu_c0cdebf6_90204cuda3std6ranges3__45__cpo4swapE,(.L_10 - _ZN39_INTERNAL_dcedf767_4_k_cu_c0cdebf6_90204cuda3std6ranges3__45__cpo4swapE)
_ZN39_INTERNAL_dcedf767_4_k_cu_c0cdebf6_90204cuda3std6ranges3__45__cpo4swapE:
	.zero		1
.L_10:


//--------------------- .nv.constant0._ZN7cutlass13device_kernelINS_4gemm6kernel13GemmUniversalIN4cute5tupleIJiiiiEEENS1_10collective13CollectiveMmaINS1_35MainloopSm100TmaUmmaWarpSpecializedILi4ELi2ELi4ENS5_IJNS4_1CILi1EEENSA_ILi2EEESB_EEEEENS5_IJNSA_ILi64EEENSA_ILi128EEENSA_ILi32EEEEEENS_12float_e5m2_tENS5_IJlSB_lEEESJ_SK_NS4_8TiledMMAINS4_8MMA_AtomIJNS4_10MMA_TraitsINS4_19SM100_MMA_F8F6F4_SSEJSJ_SJ_fSF_SG_NS4_17integral_constantINS4_4UMMA5MajorELSR_0EEESS_NSP_INSQ_7ScaleInELST_0EEESU_EEEEEENS4_6LayoutINS5_IJSB_SB_SB_EEENS5_IJNSA_ILi0EEESZ_SZ_EEEEENS5_IJNS4_10UnderscoreES12_S12_EEEEENS4_23SM90_TMA_LOAD_MULTICASTENS4_14ComposedLayoutINS4_7SwizzleILi1ELi4ELi3EEENS4_18smem_ptr_flag_bitsILi8EEENSX_INS5_IJNSA_ILi8EEESH_EEENS5_IJSH_SB_EEEEEEEvNS4_8identityENS4_13SM90_TMA_LOADES1F_vS1G_EENS_8epilogue10collective18CollectiveEpilogueINS1J_23Sm100TmaWarpSpecializedILi2ELi2ELi32ELb0ELb0EEEJSI_NS5_IJNSX_ISF_SB_EES1O_EEESJ_SK_SJ_SK_NS1J_6fusion15FusionCallbacksIS1N_NS1Q_17LinearCombinationISJ_fSJ_fLNS_15FloatRoundStyleE2EEESI_S1P_JEEENS4_5SM1004TMEM4LOAD26SM100_TMEM_LOAD_16dp32b32xES1H_NS16_INS17_ILi2ELi4ELi3EEES1A_NSX_INS5_IJS1B_SF_EEENS5_IJSF_SB_EEEEEEENS4_39AutoVectorizingCopyWithAssumedAlignmentILi128EEENS4_14SM90_TMA_STOREES24_S26_S26_EEEvvEEEEvNT_6ParamsE --------------------------
	.section	.nv.constant0._ZN7cutlass13device_kernelINS_4gemm6kernel13GemmUniversalIN4cute5tupleIJiiiiEEENS1_10collective13CollectiveMmaINS1_35MainloopSm100TmaUmmaWarpSpecializedILi4ELi2ELi4ENS5_IJNS4_1CILi1EEENSA_ILi2EEESB_EEEEENS5_IJNSA_ILi64EEENSA_ILi128EEENSA_ILi32EEEEEENS_12float_e5m2_tENS5_IJlSB_lEEESJ_SK_NS4_8TiledMMAINS4_8MMA_AtomIJNS4_10MMA_TraitsINS4_19SM100_MMA_F8F6F4_SSEJSJ_SJ_fSF_SG_NS4_17integral_constantINS4_4UMMA5MajorELSR_0EEESS_NSP_INSQ_7ScaleInELST_0EEESU_EEEEEENS4_6LayoutINS5_IJSB_SB_SB_EEENS5_IJNSA_ILi0EEESZ_SZ_EEEEENS5_IJNS4_10UnderscoreES12_S12_EEEEENS4_23SM90_TMA_LOAD_MULTICASTENS4_14ComposedLayoutINS4_7SwizzleILi1ELi4ELi3EEENS4_18smem_ptr_flag_bitsILi8EEENSX_INS5_IJNSA_ILi8EEESH_EEENS5_IJSH_SB_EEEEEEEvNS4_8identityENS4_13SM90_TMA_LOADES1F_vS1G_EENS_8epilogue10collective18CollectiveEpilogueINS1J_23Sm100TmaWarpSpecializedILi2ELi2ELi32ELb0ELb0EEEJSI_NS5_IJNSX_ISF_SB_EES1O_EEESJ_SK_SJ_SK_NS1J_6fusion15FusionCallbacksIS1N_NS1Q_17LinearCombinationISJ_fSJ_fLNS_15FloatRoundStyleE2EEESI_S1P_JEEENS4_5SM1004TMEM4LOAD26SM100_TMEM_LOAD_16dp32b32xES1H_NS16_INS17_ILi2ELi4ELi3EEES1A_NSX_INS5_IJS1B_SF_EEENS5_IJSF_SB_EEEEEEENS4_39AutoVectorizingCopyWithAssumedAlignmentILi128EEENS4_14SM90_TMA_STOREES24_S26_S26_EEEvvEEEEvNT_6ParamsE,"a",@progbits
	.sectionflags	@""
	.align	4
.nv.constant0._ZN7cutlass13device_kernelINS_4gemm6kernel13GemmUniversalIN4cute5tupleIJiiiiEEENS1_10collective13CollectiveMmaINS1_35MainloopSm100TmaUmmaWarpSpecializedILi4ELi2ELi4ENS5_IJNS4_1CILi1EEENSA_ILi2EEESB_EEEEENS5_IJNSA_ILi64EEENSA_ILi128EEENSA_ILi32EEEEEENS_12float_e5m2_tENS5_IJlSB_lEEESJ_SK_NS4_8TiledMMAINS4_8MMA_AtomIJNS4_10MMA_TraitsINS4_19SM100_MMA_F8F6F4_SSEJSJ_SJ_fSF_SG_NS4_17integral_constantINS4_4UMMA5MajorELSR_0EEESS_NSP_INSQ_7ScaleInELST_0EEESU_EEEEEENS4_6LayoutINS5_IJSB_SB_SB_EEENS5_IJNSA_ILi0EEESZ_SZ_EEEEENS5_IJNS4_10UnderscoreES12_S12_EEEEENS4_23SM90_TMA_LOAD_MULTICASTENS4_14ComposedLayoutINS4_7SwizzleILi1ELi4ELi3EEENS4_18smem_ptr_flag_bitsILi8EEENSX_INS5_IJNSA_ILi8EEESH_EEENS5_IJSH_SB_EEEEEEEvNS4_8identityENS4_13SM90_TMA_LOADES1F_vS1G_EENS_8epilogue10collective18CollectiveEpilogueINS1J_23Sm100TmaWarpSpecializedILi2ELi2ELi32ELb0ELb0EEEJSI_NS5_IJNSX_ISF_SB_EES1O_EEESJ_SK_SJ_SK_NS1J_6fusion15FusionCallbacksIS1N_NS1Q_17LinearCombinationISJ_fSJ_fLNS_15FloatRoundStyleE2EEESI_S1P_JEEENS4_5SM1004TMEM4LOAD26SM100_TMEM_LOAD_16dp32b32xES1H_NS16_INS17_ILi2ELi4ELi3EEES1A_NSX_INS5_IJS1B_SF_EEENS5_IJSF_SB_EEEEEEENS4_39AutoVectorizingCopyWithAssumedAlignmentILi128EEENS4_14SM90_TMA_STOREES24_S26_S26_EEEvvEEEEvNT_6ParamsE:
	.zero		2944


//--------------------- SYMBOLS --------------------------

	.type		.nv.reservedSmem.offset0,@object
	.size		.nv.reservedSmem.offset0,0x4
	.type		.nv.reservedSmem.cap,@object
	.size		.nv.reservedSmem.cap,0x4
	.type		__assertfail,@function
